	.target	sm_90a

	.elftype	@"ET_EXEC"


//--------------------- .note.nv.tkinfo           --------------------------
	.section	.note.nv.tkinfo,"",@"SHT_NOTE"
	.sectionflags	@"SHF_NOTE_NV_TKINFO"
	.tkinfo
        /*0018*/ 	.word	0x00000002
        /*0030*/ 	.string	""
        /*0030*/ 	.string	"ptxas"
        /*0030*/ 	.string	"Cuda compilation tools, release 13.0, V13.0.88"
        /*0030*/ 	.string	"Build cuda_13.0.r13.0/compiler.36424714_0"
        /*0030*/ 	.string	"-arch sm_90a -m 64 "



//--------------------- .note.nv.cuinfo           --------------------------
	.section	.note.nv.cuinfo,"",@"SHT_NOTE"
	.sectionflags	@"SHF_NOTE_NV_CUINFO"
        /*0018*/ 	.short	0x0002
        /*001a*/ 	.short	0x005a
        /*001c*/ 	.short	0x0082
	.zero		2


//--------------------- .nv.info                  --------------------------
	.section	.nv.info,"",@"SHT_CUDA_INFO"
	.align	4


	//----- nvinfo : EIATTR_REGCOUNT
	.align		4
        /*0000*/ 	.byte	0x04, 0x2f
        /*0002*/ 	.short	(.L_12 - .L_11)
	.align		4
.L_11:
        /*0004*/ 	.word	index@(_ZN7cutlass13device_kernelINS_4conv6kernel13ConvUniversalINS1_16ConvProblemShapeILNS1_8OperatorE2ELi3EEENS1_10collective14CollectiveConvINS1_46MainloopSm90TmaGmmaWarpSpecializedImplicitGemmILS5_2ELi11ELi3EN4cute5tupleIJNSA_1CILi2EEENSC_ILi1EEESE_EEENS1_36KernelImplicitTmaWarpSpecializedSm90ELi1EEENSB_IJNSC_ILi256EEENSB_IJNSC_ILi64EEEEEENSB_IJNSC_ILi32EEEEEEEEENS_10bfloat16_tESO_NSA_8TiledMMAINSA_8MMA_AtomIJNSA_4SM904GMMA27MMA_64x64x16_F32BF16BF16_SSILNSS_5MajorE1ELSU_1ELNSS_7ScaleInE1ELSV_1EEEEEENSA_6LayoutINSB_IJSE_SE_SE_EEENSB_IJNSC_ILi0EEES10_S10_EEEEENSB_IJNSA_10UnderscoreES13_S13_EEEEENS7_6detail26Sm90ImplicitGemmTileTraitsINSA_13SM90_TMA_LOADENSA_14ComposedLayoutINSA_7SwizzleILi3ELi4ELi3EEENSA_18smem_ptr_flag_bitsILi16EEENSY_INSB_IJNSB_IJSJ_NSC_ILi4EEEEEENSB_IJNSC_ILi8EEES1E_EEENSB_IJSE_NSC_ILi11EEEEEEEEENSB_IJNSB_IJSE_NSC_ILi2048EEEEEENSB_IJSJ_NSC_ILi512EEEEEENSB_IJS10_NSC_ILi8192EEEEEEEEEEEEEvEENS17_INSA_30SM90_TMA_LOAD_IM2COL_MULTICASTENS19_IS1B_S1D_NSY_INSB_IJNSB_IJSJ_SE_EEES1H_S1J_EEENSB_IJNSB_IJSE_S10_EEES1O_NSB_IJS10_S1L_EEEEEEEEEEvEEEENS_8epilogue10collective6detail29Sm90TmaWarpSpecializedAdapterINS26_15DefaultEpilogueISO_NSB_IJlNSB_IJSE_lllEEES10_EEES2B_NS25_6thread17LinearCombinationISO_Li1EffLNS2C_9ScaleType4KindE0ELNS_15FloatRoundStyleE2ESO_EENS_4gemm15EpilogueDefaultEEEEEvvEEEEvNT_6ParamsE)
        /*0008*/ 	.word	0x000000aa


	//----- nvinfo : EIATTR_FRAME_SIZE
	.align		4
.L_12:
        /*000c*/ 	.byte	0x04, 0x11
        /*000e*/ 	.short	(.L_14 - .L_13)
	.align		4
.L_13:
        /*0010*/ 	.word	index@(_ZN7cutlass13device_kernelINS_4conv6kernel13ConvUniversalINS1_16ConvProblemShapeILNS1_8OperatorE2ELi3EEENS1_10collective14CollectiveConvINS1_46MainloopSm90TmaGmmaWarpSpecializedImplicitGemmILS5_2ELi11ELi3EN4cute5tupleIJNSA_1CILi2EEENSC_ILi1EEESE_EEENS1_36KernelImplicitTmaWarpSpecializedSm90ELi1EEENSB_IJNSC_ILi256EEENSB_IJNSC_ILi64EEEEEENSB_IJNSC_ILi32EEEEEEEEENS_10bfloat16_tESO_NSA_8TiledMMAINSA_8MMA_AtomIJNSA_4SM904GMMA27MMA_64x64x16_F32BF16BF16_SSILNSS_5MajorE1ELSU_1ELNSS_7ScaleInE1ELSV_1EEEEEENSA_6LayoutINSB_IJSE_SE_SE_EEENSB_IJNSC_ILi0EEES10_S10_EEEEENSB_IJNSA_10UnderscoreES13_S13_EEEEENS7_6detail26Sm90ImplicitGemmTileTraitsINSA_13SM90_TMA_LOADENSA_14ComposedLayoutINSA_7SwizzleILi3ELi4ELi3EEENSA_18smem_ptr_flag_bitsILi16EEENSY_INSB_IJNSB_IJSJ_NSC_ILi4EEEEEENSB_IJNSC_ILi8EEES1E_EEENSB_IJSE_NSC_ILi11EEEEEEEEENSB_IJNSB_IJSE_NSC_ILi2048EEEEEENSB_IJSJ_NSC_ILi512EEEEEENSB_IJS10_NSC_ILi8192EEEEEEEEEEEEEvEENS17_INSA_30SM90_TMA_LOAD_IM2COL_MULTICASTENS19_IS1B_S1D_NSY_INSB_IJNSB_IJSJ_SE_EEES1H_S1J_EEENSB_IJNSB_IJSE_S10_EEES1O_NSB_IJS10_S1L_EEEEEEEEEEvEEEENS_8epilogue10collective6detail29Sm90TmaWarpSpecializedAdapterINS26_15DefaultEpilogueISO_NSB_IJlNSB_IJSE_lllEEES10_EEES2B_NS25_6thread17LinearCombinationISO_Li1EffLNS2C_9ScaleType4KindE0ELNS_15FloatRoundStyleE2ESO_EENS_4gemm15EpilogueDefaultEEEEEvvEEEEvNT_6ParamsE)
        /*0014*/ 	.word	0x00000000


	//----- nvinfo : EIATTR_MIN_STACK_SIZE
	.align		4
.L_14:
        /*0018*/ 	.byte	0x04, 0x12
        /*001a*/ 	.short	(.L_16 - .L_15)
	.align		4
.L_15:
        /*001c*/ 	.word	index@(_ZN7cutlass13device_kernelINS_4conv6kernel13ConvUniversalINS1_16ConvProblemShapeILNS1_8OperatorE2ELi3EEENS1_10collective14CollectiveConvINS1_46MainloopSm90TmaGmmaWarpSpecializedImplicitGemmILS5_2ELi11ELi3EN4cute5tupleIJNSA_1CILi2EEENSC_ILi1EEESE_EEENS1_36KernelImplicitTmaWarpSpecializedSm90ELi1EEENSB_IJNSC_ILi256EEENSB_IJNSC_ILi64EEEEEENSB_IJNSC_ILi32EEEEEEEEENS_10bfloat16_tESO_NSA_8TiledMMAINSA_8MMA_AtomIJNSA_4SM904GMMA27MMA_64x64x16_F32BF16BF16_SSILNSS_5MajorE1ELSU_1ELNSS_7ScaleInE1ELSV_1EEEEEENSA_6LayoutINSB_IJSE_SE_SE_EEENSB_IJNSC_ILi0EEES10_S10_EEEEENSB_IJNSA_10UnderscoreES13_S13_EEEEENS7_6detail26Sm90ImplicitGemmTileTraitsINSA_13SM90_TMA_LOADENSA_14ComposedLayoutINSA_7SwizzleILi3ELi4ELi3EEENSA_18smem_ptr_flag_bitsILi16EEENSY_INSB_IJNSB_IJSJ_NSC_ILi4EEEEEENSB_IJNSC_ILi8EEES1E_EEENSB_IJSE_NSC_ILi11EEEEEEEEENSB_IJNSB_IJSE_NSC_ILi2048EEEEEENSB_IJSJ_NSC_ILi512EEEEEENSB_IJS10_NSC_ILi8192EEEEEEEEEEEEEvEENS17_INSA_30SM90_TMA_LOAD_IM2COL_MULTICASTENS19_IS1B_S1D_NSY_INSB_IJNSB_IJSJ_SE_EEES1H_S1J_EEENSB_IJNSB_IJSE_S10_EEES1O_NSB_IJS10_S1L_EEEEEEEEEEvEEEENS_8epilogue10collective6detail29Sm90TmaWarpSpecializedAdapterINS26_15DefaultEpilogueISO_NSB_IJlNSB_IJSE_lllEEES10_EEES2B_NS25_6thread17LinearCombinationISO_Li1EffLNS2C_9ScaleType4KindE0ELNS_15FloatRoundStyleE2ESO_EENS_4gemm15EpilogueDefaultEEEEEvvEEEEvNT_6ParamsE)
        /*0020*/ 	.word	0x00000000
.L_16:


//--------------------- .nv.compat                --------------------------
	.section	.nv.compat,"",@"SHT_CUDA_COMPAT_INFO"
	.align	4
        /*0000*/ 	.byte	0x02, 0x09, 0x01, 0x00, 0x02, 0x02, 0x04, 0x00, 0x02, 0x05, 0x05, 0x00, 0x03, 0x07, 0x01, 0x01
        /*0010*/ 	.byte	0x02, 0x03, 0x01, 0x00, 0x02, 0x06, 0x01, 0x00, 0x04, 0x0b, 0x08, 0x00, 0x00, 0x00, 0x00, 0x00
        /*0020*/ 	.byte	0x00, 0x00, 0x00, 0x00


//--------------------- .nv.info._ZN7cutlass13device_kernelINS_4conv6kernel13ConvUniversalINS1_16ConvProblemShapeILNS1_8OperatorE2ELi3EEENS1_10collective14CollectiveConvINS1_46MainloopSm90TmaGmmaWarpSpecializedImplicitGemmILS5_2ELi11ELi3EN4cute5tupleIJNSA_1CILi2EEENSC_ILi1EEESE_EEENS1_36KernelImplicitTmaWarpSpecializedSm90ELi1EEENSB_IJNSC_ILi256EEENSB_IJNSC_ILi64EEEEEENSB_IJNSC_ILi32EEEEEEEEENS_10bfloat16_tESO_NSA_8TiledMMAINSA_8MMA_AtomIJNSA_4SM904GMMA27MMA_64x64x16_F32BF16BF16_SSILNSS_5MajorE1ELSU_1ELNSS_7ScaleInE1ELSV_1EEEEEENSA_6LayoutINSB_IJSE_SE_SE_EEENSB_IJNSC_ILi0EEES10_S10_EEEEENSB_IJNSA_10UnderscoreES13_S13_EEEEENS7_6detail26Sm90ImplicitGemmTileTraitsINSA_13SM90_TMA_LOADENSA_14ComposedLayoutINSA_7SwizzleILi3ELi4ELi3EEENSA_18smem_ptr_flag_bitsILi16EEENSY_INSB_IJNSB_IJSJ_NSC_ILi4EEEEEENSB_IJNSC_ILi8EEES1E_EEENSB_IJSE_NSC_ILi11EEEEEEEEENSB_IJNSB_IJSE_NSC_ILi2048EEEEEENSB_IJSJ_NSC_ILi512EEEEEENSB_IJS10_NSC_ILi8192EEEEEEEEEEEEEvEENS17_INSA_30SM90_TMA_LOAD_IM2COL_MULTICASTENS19_IS1B_S1D_NSY_INSB_IJNSB_IJSJ_SE_EEES1H_S1J_EEENSB_IJNSB_IJSE_S10_EEES1O_NSB_IJS10_S1L_EEEEEEEEEEvEEEENS_8epilogue10collective6detail29Sm90TmaWarpSpecializedAdapterINS26_15DefaultEpilogueISO_NSB_IJlNSB_IJSE_lllEEES10_EEES2B_NS25_6thread17LinearCombinationISO_Li1EffLNS2C_9ScaleType4KindE0ELNS_15FloatRoundStyleE2ESO_EENS_4gemm15EpilogueDefaultEEEEEvvEEEEvNT_6ParamsE --------------------------
	.section	.nv.info._ZN7cutlass13device_kernelINS_4conv6kernel13ConvUniversalINS1_16ConvProblemShapeILNS1_8OperatorE2ELi3EEENS1_10collective14CollectiveConvINS1_46MainloopSm90TmaGmmaWarpSpecializedImplicitGemmILS5_2ELi11ELi3EN4cute5tupleIJNSA_1CILi2EEENSC_ILi1EEESE_EEENS1_36KernelImplicitTmaWarpSpecializedSm90ELi1EEENSB_IJNSC_ILi256EEENSB_IJNSC_ILi64EEEEEENSB_IJNSC_ILi32EEEEEEEEENS_10bfloat16_tESO_NSA_8TiledMMAINSA_8MMA_AtomIJNSA_4SM904GMMA27MMA_64x64x16_F32BF16BF16_SSILNSS_5MajorE1ELSU_1ELNSS_7ScaleInE1ELSV_1EEEEEENSA_6LayoutINSB_IJSE_SE_SE_EEENSB_IJNSC_ILi0EEES10_S10_EEEEENSB_IJNSA_10UnderscoreES13_S13_EEEEENS7_6detail26Sm90ImplicitGemmTileTraitsINSA_13SM90_TMA_LOADENSA_14ComposedLayoutINSA_7SwizzleILi3ELi4ELi3EEENSA_18smem_ptr_flag_bitsILi16EEENSY_INSB_IJNSB_IJSJ_NSC_ILi4EEEEEENSB_IJNSC_ILi8EEES1E_EEENSB_IJSE_NSC_ILi11EEEEEEEEENSB_IJNSB_IJSE_NSC_ILi2048EEEEEENSB_IJSJ_NSC_ILi512EEEEEENSB_IJS10_NSC_ILi8192EEEEEEEEEEEEEvEENS17_INSA_30SM90_TMA_LOAD_IM2COL_MULTICASTENS19_IS1B_S1D_NSY_INSB_IJNSB_IJSJ_SE_EEES1H_S1J_EEENSB_IJNSB_IJSE_S10_EEES1O_NSB_IJS10_S1L_EEEEEEEEEEvEEEENS_8epilogue10collective6detail29Sm90TmaWarpSpecializedAdapterINS26_15DefaultEpilogueISO_NSB_IJlNSB_IJSE_lllEEES10_EEES2B_NS25_6thread17LinearCombinationISO_Li1EffLNS2C_9ScaleType4KindE0ELNS_15FloatRoundStyleE2ESO_EENS_4gemm15EpilogueDefaultEEEEEvvEEEEvNT_6ParamsE,"",@"SHT_CUDA_INFO"
	.sectionflags	@""
	.align	4


	//----- nvinfo : EIATTR_CUDA_API_VERSION
	.align		4
        /*0000*/ 	.byte	0x04, 0x37
        /*0002*/ 	.short	(.L_18 - .L_17)
.L_17:
        /*0004*/ 	.word	0x00000082


	//----- nvinfo : EIATTR_KPARAM_INFO
	.align		4
.L_18:
        /*0008*/ 	.byte	0x04, 0x17
        /*000a*/ 	.short	(.L_20 - .L_19)
.L_19:
        /*000c*/ 	.word	0x00000000
        /*0010*/ 	.short	0x0000
        /*0012*/ 	.short	0x0070
        /*0014*/ 	.byte	0x00, 0xf0, 0x01, 0x10


	//----- nvinfo : EIATTR_SPARSE_MMA_MASK
	.align		4
.L_20:
        /*0018*/ 	.byte	0x03, 0x50
        /*001a*/ 	.short	0x0000


	//----- nvinfo : EIATTR_MAXREG_COUNT
	.align		4
        /*001c*/ 	.byte	0x03, 0x1b
        /*001e*/ 	.short	0x00ff


	//----- nvinfo : EIATTR_NUM_BARRIERS
	.align		4
        /*0020*/ 	.byte	0x02, 0x4c
        /*0022*/ 	.byte	0x01
	.zero		1


	//----- nvinfo : EIATTR_MERCURY_ISA_VERSION
	.align		4
        /*0024*/ 	.byte	0x03, 0x5f
        /*0026*/ 	.short	0x0101


	//----- nvinfo : EIATTR_COOP_GROUP_MASK_REGIDS
	.align		4
        /*0028*/ 	.byte	0x04, 0x29
        /*002a*/ 	.short	(.L_22 - .L_21)


	//   ....[0]....
.L_21:
        /*002c*/ 	.word	0xffffffff


	//   ....[1]....
        /*0030*/ 	.word	0xffffffff


	//   ....[2]....
        /*0034*/ 	.word	0xffffffff


	//   ....[3]....
        /*0038*/ 	.word	0xffffffff


	//----- nvinfo : EIATTR_COOP_GROUP_INSTR_OFFSETS
	.align		4
.L_22:
        /*003c*/ 	.byte	0x04, 0x28
        /*003e*/ 	.short	(.L_24 - .L_23)


	//   ....[0]....
.L_23:
        /*0040*/ 	.word	0x00000070


	//   ....[1]....
        /*0044*/ 	.word	0x00000080


	//   ....[2]....
        /*0048*/ 	.word	0x00000140


	//   ....[3]....
        /*004c*/ 	.word	0x000007b0


	//----- nvinfo : EIATTR_MBARRIER_INSTR_OFFSETS
	.align		4
.L_24:
        /*0050*/ 	.byte	0x04, 0x39
        /*0052*/ 	.short	(.L_26 - .L_25)


	//   ....[0]....
.L_25:
        /*0054*/ 	.word	0x00000310
        /*0058*/ 	.word	0x000000ff
        /*005c*/ 	.word	0x00037000
        /*0060*/ 	.short	0x0100
        /*0062*/ 	.byte	0x08
	.zero		1


	//   ....[1]....
        /*0064*/ 	.word	0x00000320
        /*0068*/ 	.word	0x000000ff
        /*006c*/ 	.word	0x00037058
        /*0070*/ 	.short	0x0100
        /*0072*/ 	.byte	0x08
	.zero		1


	//   ....[2]....
        /*0074*/ 	.word	0x00000330
        /*0078*/ 	.word	0x000000ff
        /*007c*/ 	.word	0x00037008
        /*0080*/ 	.short	0x0100
        /*0082*/ 	.byte	0x08
	.zero		1


	//   ....[3]....
        /*0084*/ 	.word	0x00000340
        /*0088*/ 	.word	0x000000ff
        /*008c*/ 	.word	0x00037060
        /*0090*/ 	.short	0x0100
        /*0092*/ 	.byte	0x08
	.zero		1


	//   ....[4]....
        /*0094*/ 	.word	0x00000350
        /*0098*/ 	.word	0x000000ff
        /*009c*/ 	.word	0x00037010
        /*00a0*/ 	.short	0x0100
        /*00a2*/ 	.byte	0x08
	.zero		1


	//   ....[5]....
        /*00a4*/ 	.word	0x00000360
        /*00a8*/ 	.word	0x000000ff
        /*00ac*/ 	.word	0x00037068
        /*00b0*/ 	.short	0x0100
        /*00b2*/ 	.byte	0x08
	.zero		1


	//   ....[6]....
        /*00b4*/ 	.word	0x00000370
        /*00b8*/ 	.word	0x000000ff
        /*00bc*/ 	.word	0x00037018
        /*00c0*/ 	.short	0x0100
        /*00c2*/ 	.byte	0x08
	.zero		1


	//   ....[7]....
        /*00c4*/ 	.word	0x00000380
        /*00c8*/ 	.word	0x000000ff
        /*00cc*/ 	.word	0x00037070
        /*00d0*/ 	.short	0x0100
        /*00d2*/ 	.byte	0x08
	.zero		1


	//   ....[8]....
        /*00d4*/ 	.word	0x00000390
        /*00d8*/ 	.word	0x000000ff
        /*00dc*/ 	.word	0x00037020
        /*00e0*/ 	.short	0x0100
        /*00e2*/ 	.byte	0x08
	.zero		1


	//   ....[9]....
        /*00e4*/ 	.word	0x000003a0
        /*00e8*/ 	.word	0x000000ff
        /*00ec*/ 	.word	0x00037078
        /*00f0*/ 	.short	0x0100
        /*00f2*/ 	.byte	0x08
	.zero		1


	//   ....[10]....
        /*00f4*/ 	.word	0x000003b0
        /*00f8*/ 	.word	0x000000ff
        /*00fc*/ 	.word	0x00037028
        /*0100*/ 	.short	0x0100
        /*0102*/ 	.byte	0x08
	.zero		1


	//   ....[11]....
        /*0104*/ 	.word	0x000003c0
        /*0108*/ 	.word	0x000000ff
        /*010c*/ 	.word	0x00037080
        /*0110*/ 	.short	0x0100
        /*0112*/ 	.byte	0x08
	.zero		1


	//   ....[12]....
        /*0114*/ 	.word	0x000003d0
        /*0118*/ 	.word	0x000000ff
        /*011c*/ 	.word	0x00037030
        /*0120*/ 	.short	0x0100
        /*0122*/ 	.byte	0x08
	.zero		1


	//   ....[13]....
        /*0124*/ 	.word	0x000003e0
        /*0128*/ 	.word	0x000000ff
        /*012c*/ 	.word	0x00037088
        /*0130*/ 	.short	0x0100
        /*0132*/ 	.byte	0x08
	.zero		1


	//   ....[14]....
        /*0134*/ 	.word	0x000003f0
        /*0138*/ 	.word	0x000000ff
        /*013c*/ 	.word	0x00037038
        /*0140*/ 	.short	0x0100
        /*0142*/ 	.byte	0x08
	.zero		1


	//   ....[15]....
        /*0144*/ 	.word	0x00000400
        /*0148*/ 	.word	0x000000ff
        /*014c*/ 	.word	0x00037090
        /*0150*/ 	.short	0x0100
        /*0152*/ 	.byte	0x08
	.zero		1


	//   ....[16]....
        /*0154*/ 	.word	0x00000410
        /*0158*/ 	.word	0x000000ff
        /*015c*/ 	.word	0x00037040
        /*0160*/ 	.short	0x0100
        /*0162*/ 	.byte	0x08
	.zero		1


	//   ....[17]....
        /*0164*/ 	.word	0x00000420
        /*0168*/ 	.word	0x000000ff
        /*016c*/ 	.word	0x00037098
        /*0170*/ 	.short	0x0100
        /*0172*/ 	.byte	0x08
	.zero		1


	//   ....[18]....
        /*0174*/ 	.word	0x00000430
        /*0178*/ 	.word	0x000000ff
        /*017c*/ 	.word	0x00037048
        /*0180*/ 	.short	0x0100
        /*0182*/ 	.byte	0x08
	.zero		1


	//   ....[19]....
        /*0184*/ 	.word	0x00000440
        /*0188*/ 	.word	0x000000ff
        /*018c*/ 	.word	0x000370a0
        /*0190*/ 	.short	0x0100
        /*0192*/ 	.byte	0x08
	.zero		1


	//   ....[20]....
        /*0194*/ 	.word	0x00000450
        /*0198*/ 	.word	0x000000ff
        /*019c*/ 	.word	0x00037050
        /*01a0*/ 	.short	0x0100
        /*01a2*/ 	.byte	0x08
	.zero		1


	//   ....[21]....
        /*01a4*/ 	.word	0x00000460
        /*01a8*/ 	.word	0x000000ff
        /*01ac*/ 	.word	0x000370a8
        /*01b0*/ 	.short	0x0100
        /*01b2*/ 	.byte	0x08
	.zero		1


	//   ....[22]....
        /*01b4*/ 	.word	0x00001540
        /*01b8*/ 	.word	0x0000000c
        /*01bc*/ 	.word	0x00037000
        /*01c0*/ 	.short	0x010a
        /*01c2*/ 	.byte	0x3f
	.zero		1


	//   ....[23]....
        /*01c4*/ 	.word	0x00001980
        /*01c8*/ 	.word	0x0000000f
        /*01cc*/ 	.word	0x00037000
        /*01d0*/ 	.short	0x010a
        /*01d2*/ 	.byte	0x3f
	.zero		1


	//   ....[24]....
        /*01d4*/ 	.word	0x00001c80
        /*01d8*/ 	.word	0x0000000f
        /*01dc*/ 	.word	0x00000000
        /*01e0*/ 	.short	0x0101
        /*01e2*/ 	.byte	0x3f
	.zero		1


	//   ....[25]....
        /*01e4*/ 	.word	0x00001eb0
        /*01e8*/ 	.word	0x0000000b
        /*01ec*/ 	.word	0x00000000
        /*01f0*/ 	.short	0x0101
        /*01f2*/ 	.byte	0x3f
	.zero		1


	//   ....[26]....
        /*01f4*/ 	.word	0x0000cf40
        /*01f8*/ 	.word	0x0000000b
        /*01fc*/ 	.word	0x00037058
        /*0200*/ 	.short	0x010a
        /*0202*/ 	.byte	0x3f
	.zero		1


	//   ....[27]....
        /*0204*/ 	.word	0x0000d730
        /*0208*/ 	.word	0x00000002
        /*020c*/ 	.word	0x00000000
        /*0210*/ 	.short	0x010a
        /*0212*/ 	.byte	0x3f
	.zero		1


	//   ....[28]....
        /*0214*/ 	.word	0x0000d7e0
        /*0218*/ 	.word	0x00000000
        /*021c*/ 	.word	0x00000000
        /*0220*/ 	.short	0x010a
        /*0222*/ 	.byte	0x3f
	.zero		1


	//   ....[29]....
        /*0224*/ 	.word	0x0000d890
        /*0228*/ 	.word	0x00000000
        /*022c*/ 	.word	0x00000000
        /*0230*/ 	.short	0x010a
        /*0232*/ 	.byte	0x3f
	.zero		1


	//   ....[30]....
        /*0234*/ 	.word	0x0000d940
        /*0238*/ 	.word	0x00000000
        /*023c*/ 	.word	0x00000000
        /*0240*/ 	.short	0x010a
        /*0242*/ 	.byte	0x3f
	.zero		1


	//   ....[31]....
        /*0244*/ 	.word	0x0000d9f0
        /*0248*/ 	.word	0x00000000
        /*024c*/ 	.word	0x00000000
        /*0250*/ 	.short	0x010a
        /*0252*/ 	.byte	0x3f
	.zero		1


	//   ....[32]....
        /*0254*/ 	.word	0x0000daa0
        /*0258*/ 	.word	0x00000000
        /*025c*/ 	.word	0x00000000
        /*0260*/ 	.short	0x010a
        /*0262*/ 	.byte	0x3f
	.zero		1


	//   ....[33]....
        /*0264*/ 	.word	0x0000db50
        /*0268*/ 	.word	0x00000000
        /*026c*/ 	.word	0x00000000
        /*0270*/ 	.short	0x010a
        /*0272*/ 	.byte	0x3f
	.zero		1


	//   ....[34]....
        /*0274*/ 	.word	0x0000dc00
        /*0278*/ 	.word	0x00000000
        /*027c*/ 	.word	0x00000000
        /*0280*/ 	.short	0x010a
        /*0282*/ 	.byte	0x3f
	.zero		1


	//   ....[35]....
        /*0284*/ 	.word	0x0000dcb0
        /*0288*/ 	.word	0x00000000
        /*028c*/ 	.word	0x00000000
        /*0290*/ 	.short	0x010a
        /*0292*/ 	.byte	0x3f
	.zero		1


	//   ....[36]....
        /*0294*/ 	.word	0x0000dd60
        /*0298*/ 	.word	0x00000000
        /*029c*/ 	.word	0x00000000
        /*02a0*/ 	.short	0x010a
        /*02a2*/ 	.byte	0x3f
	.zero		1


	//   ....[37]....
        /*02a4*/ 	.word	0x0000de10
        /*02a8*/ 	.word	0x0000000a
        /*02ac*/ 	.word	0x00000000
        /*02b0*/ 	.short	0x010a
        /*02b2*/ 	.byte	0x3f
	.zero		1


	//----- nvinfo : EIATTR_NUM_MBARRIERS
	.align		4
.L_26:
        /*02b4*/ 	.byte	0x03, 0x38
        /*02b6*/ 	.short	0x0016


	//----- nvinfo : EIATTR_EXIT_INSTR_OFFSETS
	.align		4
        /*02b8*/ 	.byte	0x04, 0x1c
        /*02ba*/ 	.short	(.L_28 - .L_27)


	//   ....[0]....
.L_27:
        /*02bc*/ 	.word	0x00001070


	//   ....[1]....
        /*02c0*/ 	.word	0x00002050


	//   ....[2]....
        /*02c4*/ 	.word	0x00002120


	//   ....[3]....
        /*02c8*/ 	.word	0x000021f0


	//   ....[4]....
        /*02cc*/ 	.word	0x000098d0


	//   ....[5]....
        /*02d0*/ 	.word	0x00009910


	//   ....[6]....
        /*02d4*/ 	.word	0x0000ccc0


	//   ....[7]....
        /*02d8*/ 	.word	0x0000cd00


	//   ....[8]....
        /*02dc*/ 	.word	0x0000cd20


	//   ....[9]....
        /*02e0*/ 	.word	0x0000d620


	//   ....[10]....
        /*02e4*/ 	.word	0x0000de40


	//----- nvinfo : EIATTR_MAX_THREADS
	.align		4
.L_28:
        /*02e8*/ 	.byte	0x04, 0x05
        /*02ea*/ 	.short	(.L_30 - .L_29)
.L_29:
        /*02ec*/ 	.word	0x00000100
        /*02f0*/ 	.word	0x00000001
        /*02f4*/ 	.word	0x00000001


	//----- nvinfo : EIATTR_CRS_STACK_SIZE
	.align		4
.L_30:
        /*02f8*/ 	.byte	0x04, 0x1e
        /*02fa*/ 	.short	(.L_32 - .L_31)
.L_31:
        /*02fc*/ 	.word	0x00000000


	//----- nvinfo : EIATTR_CBANK_PARAM_SIZE
	.align		4
.L_32:
        /*0300*/ 	.byte	0x03, 0x19
        /*0302*/ 	.short	0x0470


	//----- nvinfo : EIATTR_PARAM_CBANK
	.align		4
        /*0304*/ 	.byte	0x04, 0x0a
        /*0306*/ 	.short	(.L_34 - .L_33)
	.align		4
.L_33:
        /*0308*/ 	.word	index@(.nv.constant0._ZN7cutlass13device_kernelINS_4conv6kernel13ConvUniversalINS1_16ConvProblemShapeILNS1_8OperatorE2ELi3EEENS1_10collective14CollectiveConvINS1_46MainloopSm90TmaGmmaWarpSpecializedImplicitGemmILS5_2ELi11ELi3EN4cute5tupleIJNSA_1CILi2EEENSC_ILi1EEESE_EEENS1_36KernelImplicitTmaWarpSpecializedSm90ELi1EEENSB_IJNSC_ILi256EEENSB_IJNSC_ILi64EEEEEENSB_IJNSC_ILi32EEEEEEEEENS_10bfloat16_tESO_NSA_8TiledMMAINSA_8MMA_AtomIJNSA_4SM904GMMA27MMA_64x64x16_F32BF16BF16_SSILNSS_5MajorE1ELSU_1ELNSS_7ScaleInE1ELSV_1EEEEEENSA_6LayoutINSB_IJSE_SE_SE_EEENSB_IJNSC_ILi0EEES10_S10_EEEEENSB_IJNSA_10UnderscoreES13_S13_EEEEENS7_6detail26Sm90ImplicitGemmTileTraitsINSA_13SM90_TMA_LOADENSA_14ComposedLayoutINSA_7SwizzleILi3ELi4ELi3EEENSA_18smem_ptr_flag_bitsILi16EEENSY_INSB_IJNSB_IJSJ_NSC_ILi4EEEEEENSB_IJNSC_ILi8EEES1E_EEENSB_IJSE_NSC_ILi11EEEEEEEEENSB_IJNSB_IJSE_NSC_ILi2048EEEEEENSB_IJSJ_NSC_ILi512EEEEEENSB_IJS10_NSC_ILi8192EEEEEEEEEEEEEvEENS17_INSA_30SM90_TMA_LOAD_IM2COL_MULTICASTENS19_IS1B_S1D_NSY_INSB_IJNSB_IJSJ_SE_EEES1H_S1J_EEENSB_IJNSB_IJSE_S10_EEES1O_NSB_IJS10_S1L_EEEEEEEEEEvEEEENS_8epilogue10collective6detail29Sm90TmaWarpSpecializedAdapterINS26_15DefaultEpilogueISO_NSB_IJlNSB_IJSE_lllEEES10_EEES2B_NS25_6thread17LinearCombinationISO_Li1EffLNS2C_9ScaleType4KindE0ELNS_15FloatRoundStyleE2ESO_EENS_4gemm15EpilogueDefaultEEEEEvvEEEEvNT_6ParamsE)
        /*030c*/ 	.short	0x0210
        /*030e*/ 	.short	0x0470


	//----- nvinfo : EIATTR_SW_WAR
	.align		4
.L_34:
        /*0310*/ 	.byte	0x04, 0x36
        /*0312*/ 	.short	(.L_36 - .L_35)
.L_35:
        /*0314*/ 	.word	0x00000008
.L_36:


//--------------------- .nv.callgraph             --------------------------
	.section	.nv.callgraph,"",@"SHT_CUDA_CALLGRAPH"
	.align	4
	.sectionentsize	8
	.align		4
        /*0000*/ 	.word	0x00000000
	.align		4
        /*0004*/ 	.word	0xffffffff
	.align		4
        /*0008*/ 	.word	0x00000000
	.align		4
        /*000c*/ 	.word	0xfffffffe
	.align		4
        /*0010*/ 	.word	0x00000000
	.align		4
        /*0014*/ 	.word	0xfffffffd
	.align		4
        /*0018*/ 	.word	0x00000000
	.align		4
        /*001c*/ 	.word	0xfffffffc


//--------------------- .nv.constant4             --------------------------
	.section	.nv.constant4,"a",@progbits
	.align	8
	.align		8
.nv.constant4:
        /*0000*/ 	.dword	_ZN39_INTERNAL_8ba19bed_4_k_cu_4115ccab_29034cuda3std3__45__cpo5beginE
	.align		8
        /*0008*/ 	.dword	_ZN39_INTERNAL_8ba19bed_4_k_cu_4115ccab_29034cuda3std3__45__cpo3endE
	.align		8
        /*0010*/ 	.dword	_ZN39_INTERNAL_8ba19bed_4_k_cu_4115ccab_29034cuda3std3__45__cpo6cbeginE
	.align		8
        /*0018*/ 	.dword	_ZN39_INTERNAL_8ba19bed_4_k_cu_4115ccab_29034cuda3std3__45__cpo4cendE
	.align		8
        /*0020*/ 	.dword	_ZN39_INTERNAL_8ba19bed_4_k_cu_4115ccab_29034cuda3std3__441_GLOBAL__N__8ba19bed_4_k_cu_4115ccab_29036ignoreE
	.align		8
        /*0028*/ 	.dword	_ZN39_INTERNAL_8ba19bed_4_k_cu_4115ccab_29034cuda3std3__419piecewise_constructE
	.align		8
        /*0030*/ 	.dword	_ZN39_INTERNAL_8ba19bed_4_k_cu_4115ccab_29034cuda3std3__48in_placeE
	.align		8
        /*0038*/ 	.dword	_ZN39_INTERNAL_8ba19bed_4_k_cu_4115ccab_29034cuda3std6ranges3__45__cpo4swapE
	.align		8
        /*0040*/ 	.dword	_ZN39_INTERNAL_8ba19bed_4_k_cu_4115ccab_29034cuda3std6ranges3__45__cpo9iter_moveE
	.align		8
        /*0048*/ 	.dword	_ZN39_INTERNAL_8ba19bed_4_k_cu_4115ccab_29034cute7productE
	.align		8
        /*0050*/ 	.dword	_ZN39_INTERNAL_8ba19bed_4_k_cu_4115ccab_29034cute1_E


//--------------------- .text._ZN7cutlass13device_kernelINS_4conv6kernel13ConvUniversalINS1_16ConvProblemShapeILNS1_8OperatorE2ELi3EEENS1_10collective14CollectiveConvINS1_46MainloopSm90TmaGmmaWarpSpecializedImplicitGemmILS5_2ELi11ELi3EN4cute5tupleIJNSA_1CILi2EEENSC_ILi1EEESE_EEENS1_36KernelImplicitTmaWarpSpecializedSm90ELi1EEENSB_IJNSC_ILi256EEENSB_IJNSC_ILi64EEEEEENSB_IJNSC_ILi32EEEEEEEEENS_10bfloat16_tESO_NSA_8TiledMMAINSA_8MMA_AtomIJNSA_4SM904GMMA27MMA_64x64x16_F32BF16BF16_SSILNSS_5MajorE1ELSU_1ELNSS_7ScaleInE1ELSV_1EEEEEENSA_6LayoutINSB_IJSE_SE_SE_EEENSB_IJNSC_ILi0EEES10_S10_EEEEENSB_IJNSA_10UnderscoreES13_S13_EEEEENS7_6detail26Sm90ImplicitGemmTileTraitsINSA_13SM90_TMA_LOADENSA_14ComposedLayoutINSA_7SwizzleILi3ELi4ELi3EEENSA_18smem_ptr_flag_bitsILi16EEENSY_INSB_IJNSB_IJSJ_NSC_ILi4EEEEEENSB_IJNSC_ILi8EEES1E_EEENSB_IJSE_NSC_ILi11EEEEEEEEENSB_IJNSB_IJSE_NSC_ILi2048EEEEEENSB_IJSJ_NSC_ILi512EEEEEENSB_IJS10_NSC_ILi8192EEEEEEEEEEEEEvEENS17_INSA_30SM90_TMA_LOAD_IM2COL_MULTICASTENS19_IS1B_S1D_NSY_INSB_IJNSB_IJSJ_SE_EEES1H_S1J_EEENSB_IJNSB_IJSE_S10_EEES1O_NSB_IJS10_S1L_EEEEEEEEEEvEEEENS_8epilogue10collective6detail29Sm90TmaWarpSpecializedAdapterINS26_15DefaultEpilogueISO_NSB_IJlNSB_IJSE_lllEEES10_EEES2B_NS25_6thread17LinearCombinationISO_Li1EffLNS2C_9ScaleType4KindE0ELNS_15FloatRoundStyleE2ESO_EENS_4gemm15EpilogueDefaultEEEEEvvEEEEvNT_6ParamsE --------------------------
	.section	.text._ZN7cutlass13device_kernelINS_4conv6kernel13ConvUniversalINS1_16ConvProblemShapeILNS1_8OperatorE2ELi3EEENS1_10collective14CollectiveConvINS1_46MainloopSm90TmaGmmaWarpSpecializedImplicitGemmILS5_2ELi11ELi3EN4cute5tupleIJNSA_1CILi2EEENSC_ILi1EEESE_EEENS1_36KernelImplicitTmaWarpSpecializedSm90ELi1EEENSB_IJNSC_ILi256EEENSB_IJNSC_ILi64EEEEEENSB_IJNSC_ILi32EEEEEEEEENS_10bfloat16_tESO_NSA_8TiledMMAINSA_8MMA_AtomIJNSA_4SM904GMMA27MMA_64x64x16_F32BF16BF16_SSILNSS_5MajorE1ELSU_1ELNSS_7ScaleInE1ELSV_1EEEEEENSA_6LayoutINSB_IJSE_SE_SE_EEENSB_IJNSC_ILi0EEES10_S10_EEEEENSB_IJNSA_10UnderscoreES13_S13_EEEEENS7_6detail26Sm90ImplicitGemmTileTraitsINSA_13SM90_TMA_LOADENSA_14ComposedLayoutINSA_7SwizzleILi3ELi4ELi3EEENSA_18smem_ptr_flag_bitsILi16EEENSY_INSB_IJNSB_IJSJ_NSC_ILi4EEEEEENSB_IJNSC_ILi8EEES1E_EEENSB_IJSE_NSC_ILi11EEEEEEEEENSB_IJNSB_IJSE_NSC_ILi2048EEEEEENSB_IJSJ_NSC_ILi512EEEEEENSB_IJS10_NSC_ILi8192EEEEEEEEEEEEEvEENS17_INSA_30SM90_TMA_LOAD_IM2COL_MULTICASTENS19_IS1B_S1D_NSY_INSB_IJNSB_IJSJ_SE_EEES1H_S1J_EEENSB_IJNSB_IJSE_S10_EEES1O_NSB_IJS10_S1L_EEEEEEEEEEvEEEENS_8epilogue10collective6detail29Sm90TmaWarpSpecializedAdapterINS26_15DefaultEpilogueISO_NSB_IJlNSB_IJSE_lllEEES10_EEES2B_NS25_6thread17LinearCombinationISO_Li1EffLNS2C_9ScaleType4KindE0ELNS_15FloatRoundStyleE2ESO_EENS_4gemm15EpilogueDefaultEEEEEvvEEEEvNT_6ParamsE,"ax",@progbits
	.align	128
.text._ZN7cutlass13device_kernelINS_4conv6kernel13ConvUniversalINS1_16ConvProblemShapeILNS1_8OperatorE2ELi3EEENS1_10collective14CollectiveConvINS1_46MainloopSm90TmaGmmaWarpSpecializedImplicitGemmILS5_2ELi11ELi3EN4cute5tupleIJNSA_1CILi2EEENSC_ILi1EEESE_EEENS1_36KernelImplicitTmaWarpSpecializedSm90ELi1EEENSB_IJNSC_ILi256EEENSB_IJNSC_ILi64EEEEEENSB_IJNSC_ILi32EEEEEEEEENS_10bfloat16_tESO_NSA_8TiledMMAINSA_8MMA_AtomIJNSA_4SM904GMMA27MMA_64x64x16_F32BF16BF16_SSILNSS_5MajorE1ELSU_1ELNSS_7ScaleInE1ELSV_1EEEEEENSA_6LayoutINSB_IJSE_SE_SE_EEENSB_IJNSC_ILi0EEES10_S10_EEEEENSB_IJNSA_10UnderscoreES13_S13_EEEEENS7_6detail26Sm90ImplicitGemmTileTraitsINSA_13SM90_TMA_LOADENSA_14ComposedLayoutINSA_7SwizzleILi3ELi4ELi3EEENSA_18smem_ptr_flag_bitsILi16EEENSY_INSB_IJNSB_IJSJ_NSC_ILi4EEEEEENSB_IJNSC_ILi8EEES1E_EEENSB_IJSE_NSC_ILi11EEEEEEEEENSB_IJNSB_IJSE_NSC_ILi2048EEEEEENSB_IJSJ_NSC_ILi512EEEEEENSB_IJS10_NSC_ILi8192EEEEEEEEEEEEEvEENS17_INSA_30SM90_TMA_LOAD_IM2COL_MULTICASTENS19_IS1B_S1D_NSY_INSB_IJNSB_IJSJ_SE_EEES1H_S1J_EEENSB_IJNSB_IJSE_S10_EEES1O_NSB_IJS10_S1L_EEEEEEEEEEvEEEENS_8epilogue10collective6detail29Sm90TmaWarpSpecializedAdapterINS26_15DefaultEpilogueISO_NSB_IJlNSB_IJSE_lllEEES10_EEES2B_NS25_6thread17LinearCombinationISO_Li1EffLNS2C_9ScaleType4KindE0ELNS_15FloatRoundStyleE2ESO_EENS_4gemm15EpilogueDefaultEEEEEvvEEEEvNT_6ParamsE:
        .type           _ZN7cutlass13device_kernelINS_4conv6kernel13ConvUniversalINS1_16ConvProblemShapeILNS1_8OperatorE2ELi3EEENS1_10collective14CollectiveConvINS1_46MainloopSm90TmaGmmaWarpSpecializedImplicitGemmILS5_2ELi11ELi3EN4cute5tupleIJNSA_1CILi2EEENSC_ILi1EEESE_EEENS1_36KernelImplicitTmaWarpSpecializedSm90ELi1EEENSB_IJNSC_ILi256EEENSB_IJNSC_ILi64EEEEEENSB_IJNSC_ILi32EEEEEEEEENS_10bfloat16_tESO_NSA_8TiledMMAINSA_8MMA_AtomIJNSA_4SM904GMMA27MMA_64x64x16_F32BF16BF16_SSILNSS_5MajorE1ELSU_1ELNSS_7ScaleInE1ELSV_1EEEEEENSA_6LayoutINSB_IJSE_SE_SE_EEENSB_IJNSC_ILi0EEES10_S10_EEEEENSB_IJNSA_10UnderscoreES13_S13_EEEEENS7_6detail26Sm90ImplicitGemmTileTraitsINSA_13SM90_TMA_LOADENSA_14ComposedLayoutINSA_7SwizzleILi3ELi4ELi3EEENSA_18smem_ptr_flag_bitsILi16EEENSY_INSB_IJNSB_IJSJ_NSC_ILi4EEEEEENSB_IJNSC_ILi8EEES1E_EEENSB_IJSE_NSC_ILi11EEEEEEEEENSB_IJNSB_IJSE_NSC_ILi2048EEEEEENSB_IJSJ_NSC_ILi512EEEEEENSB_IJS10_NSC_ILi8192EEEEEEEEEEEEEvEENS17_INSA_30SM90_TMA_LOAD_IM2COL_MULTICASTENS19_IS1B_S1D_NSY_INSB_IJNSB_IJSJ_SE_EEES1H_S1J_EEENSB_IJNSB_IJSE_S10_EEES1O_NSB_IJS10_S1L_EEEEEEEEEEvEEEENS_8epilogue10collective6detail29Sm90TmaWarpSpecializedAdapterINS26_15DefaultEpilogueISO_NSB_IJlNSB_IJSE_lllEEES10_EEES2B_NS25_6thread17LinearCombinationISO_Li1EffLNS2C_9ScaleType4KindE0ELNS_15FloatRoundStyleE2ESO_EENS_4gemm15EpilogueDefaultEEEEEvvEEEEvNT_6ParamsE,@function
        .size           _ZN7cutlass13device_kernelINS_4conv6kernel13ConvUniversalINS1_16ConvProblemShapeILNS1_8OperatorE2ELi3EEENS1_10collective14CollectiveConvINS1_46MainloopSm90TmaGmmaWarpSpecializedImplicitGemmILS5_2ELi11ELi3EN4cute5tupleIJNSA_1CILi2EEENSC_ILi1EEESE_EEENS1_36KernelImplicitTmaWarpSpecializedSm90ELi1EEENSB_IJNSC_ILi256EEENSB_IJNSC_ILi64EEEEEENSB_IJNSC_ILi32EEEEEEEEENS_10bfloat16_tESO_NSA_8TiledMMAINSA_8MMA_AtomIJNSA_4SM904GMMA27MMA_64x64x16_F32BF16BF16_SSILNSS_5MajorE1ELSU_1ELNSS_7ScaleInE1ELSV_1EEEEEENSA_6LayoutINSB_IJSE_SE_SE_EEENSB_IJNSC_ILi0EEES10_S10_EEEEENSB_IJNSA_10UnderscoreES13_S13_EEEEENS7_6detail26Sm90ImplicitGemmTileTraitsINSA_13SM90_TMA_LOADENSA_14ComposedLayoutINSA_7SwizzleILi3ELi4ELi3EEENSA_18smem_ptr_flag_bitsILi16EEENSY_INSB_IJNSB_IJSJ_NSC_ILi4EEEEEENSB_IJNSC_ILi8EEES1E_EEENSB_IJSE_NSC_ILi11EEEEEEEEENSB_IJNSB_IJSE_NSC_ILi2048EEEEEENSB_IJSJ_NSC_ILi512EEEEEENSB_IJS10_NSC_ILi8192EEEEEEEEEEEEEvEENS17_INSA_30SM90_TMA_LOAD_IM2COL_MULTICASTENS19_IS1B_S1D_NSY_INSB_IJNSB_IJSJ_SE_EEES1H_S1J_EEENSB_IJNSB_IJSE_S10_EEES1O_NSB_IJS10_S1L_EEEEEEEEEEvEEEENS_8epilogue10collective6detail29Sm90TmaWarpSpecializedAdapterINS26_15DefaultEpilogueISO_NSB_IJlNSB_IJSE_lllEEES10_EEES2B_NS25_6thread17LinearCombinationISO_Li1EffLNS2C_9ScaleType4KindE0ELNS_15FloatRoundStyleE2ESO_EENS_4gemm15EpilogueDefaultEEEEEvvEEEEvNT_6ParamsE,(.L_x_267 - _ZN7cutlass13device_kernelINS_4conv6kernel13ConvUniversalINS1_16ConvProblemShapeILNS1_8OperatorE2ELi3EEENS1_10collective14CollectiveConvINS1_46MainloopSm90TmaGmmaWarpSpecializedImplicitGemmILS5_2ELi11ELi3EN4cute5tupleIJNSA_1CILi2EEENSC_ILi1EEESE_EEENS1_36KernelImplicitTmaWarpSpecializedSm90ELi1EEENSB_IJNSC_ILi256EEENSB_IJNSC_ILi64EEEEEENSB_IJNSC_ILi32EEEEEEEEENS_10bfloat16_tESO_NSA_8TiledMMAINSA_8MMA_AtomIJNSA_4SM904GMMA27MMA_64x64x16_F32BF16BF16_SSILNSS_5MajorE1ELSU_1ELNSS_7ScaleInE1ELSV_1EEEEEENSA_6LayoutINSB_IJSE_SE_SE_EEENSB_IJNSC_ILi0EEES10_S10_EEEEENSB_IJNSA_10UnderscoreES13_S13_EEEEENS7_6detail26Sm90ImplicitGemmTileTraitsINSA_13SM90_TMA_LOADENSA_14ComposedLayoutINSA_7SwizzleILi3ELi4ELi3EEENSA_18smem_ptr_flag_bitsILi16EEENSY_INSB_IJNSB_IJSJ_NSC_ILi4EEEEEENSB_IJNSC_ILi8EEES1E_EEENSB_IJSE_NSC_ILi11EEEEEEEEENSB_IJNSB_IJSE_NSC_ILi2048EEEEEENSB_IJSJ_NSC_ILi512EEEEEENSB_IJS10_NSC_ILi8192EEEEEEEEEEEEEvEENS17_INSA_30SM90_TMA_LOAD_IM2COL_MULTICASTENS19_IS1B_S1D_NSY_INSB_IJNSB_IJSJ_SE_EEES1H_S1J_EEENSB_IJNSB_IJSE_S10_EEES1O_NSB_IJS10_S1L_EEEEEEEEEEvEEEENS_8epilogue10collective6detail29Sm90TmaWarpSpecializedAdapterINS26_15DefaultEpilogueISO_NSB_IJlNSB_IJSE_lllEEES10_EEES2B_NS25_6thread17LinearCombinationISO_Li1EffLNS2C_9ScaleType4KindE0ELNS_15FloatRoundStyleE2ESO_EENS_4gemm15EpilogueDefaultEEEEEvvEEEEvNT_6ParamsE)
        .other          _ZN7cutlass13device_kernelINS_4conv6kernel13ConvUniversalINS1_16ConvProblemShapeILNS1_8OperatorE2ELi3EEENS1_10collective14CollectiveConvINS1_46MainloopSm90TmaGmmaWarpSpecializedImplicitGemmILS5_2ELi11ELi3EN4cute5tupleIJNSA_1CILi2EEENSC_ILi1EEESE_EEENS1_36KernelImplicitTmaWarpSpecializedSm90ELi1EEENSB_IJNSC_ILi256EEENSB_IJNSC_ILi64EEEEEENSB_IJNSC_ILi32EEEEEEEEENS_10bfloat16_tESO_NSA_8TiledMMAINSA_8MMA_AtomIJNSA_4SM904GMMA27MMA_64x64x16_F32BF16BF16_SSILNSS_5MajorE1ELSU_1ELNSS_7ScaleInE1ELSV_1EEEEEENSA_6LayoutINSB_IJSE_SE_SE_EEENSB_IJNSC_ILi0EEES10_S10_EEEEENSB_IJNSA_10UnderscoreES13_S13_EEEEENS7_6detail26Sm90ImplicitGemmTileTraitsINSA_13SM90_TMA_LOADENSA_14ComposedLayoutINSA_7SwizzleILi3ELi4ELi3EEENSA_18smem_ptr_flag_bitsILi16EEENSY_INSB_IJNSB_IJSJ_NSC_ILi4EEEEEENSB_IJNSC_ILi8EEES1E_EEENSB_IJSE_NSC_ILi11EEEEEEEEENSB_IJNSB_IJSE_NSC_ILi2048EEEEEENSB_IJSJ_NSC_ILi512EEEEEENSB_IJS10_NSC_ILi8192EEEEEEEEEEEEEvEENS17_INSA_30SM90_TMA_LOAD_IM2COL_MULTICASTENS19_IS1B_S1D_NSY_INSB_IJNSB_IJSJ_SE_EEES1H_S1J_EEENSB_IJNSB_IJSE_S10_EEES1O_NSB_IJS10_S1L_EEEEEEEEEEvEEEENS_8epilogue10collective6detail29Sm90TmaWarpSpecializedAdapterINS26_15DefaultEpilogueISO_NSB_IJlNSB_IJSE_lllEEES10_EEES2B_NS25_6thread17LinearCombinationISO_Li1EffLNS2C_9ScaleType4KindE0ELNS_15FloatRoundStyleE2ESO_EENS_4gemm15EpilogueDefaultEEEEEvvEEEEvNT_6ParamsE,@"STO_CUDA_ENTRY STV_DEFAULT"
_ZN7cutlass13device_kernelINS_4conv6kernel13ConvUniversalINS1_16ConvProblemShapeILNS1_8OperatorE2ELi3EEENS1_10collective14CollectiveConvINS1_46MainloopSm90TmaGmmaWarpSpecializedImplicitGemmILS5_2ELi11ELi3EN4cute5tupleIJNSA_1CILi2EEENSC_ILi1EEESE_EEENS1_36KernelImplicitTmaWarpSpecializedSm90ELi1EEENSB_IJNSC_ILi256EEENSB_IJNSC_ILi64EEEEEENSB_IJNSC_ILi32EEEEEEEEENS_10bfloat16_tESO_NSA_8TiledMMAINSA_8MMA_AtomIJNSA_4SM904GMMA27MMA_64x64x16_F32BF16BF16_SSILNSS_5MajorE1ELSU_1ELNSS_7ScaleInE1ELSV_1EEEEEENSA_6LayoutINSB_IJSE_SE_SE_EEENSB_IJNSC_ILi0EEES10_S10_EEEEENSB_IJNSA_10UnderscoreES13_S13_EEEEENS7_6detail26Sm90ImplicitGemmTileTraitsINSA_13SM90_TMA_LOADENSA_14ComposedLayoutINSA_7SwizzleILi3ELi4ELi3EEENSA_18smem_ptr_flag_bitsILi16EEENSY_INSB_IJNSB_IJSJ_NSC_ILi4EEEEEENSB_IJNSC_ILi8EEES1E_EEENSB_IJSE_NSC_ILi11EEEEEEEEENSB_IJNSB_IJSE_NSC_ILi2048EEEEEENSB_IJSJ_NSC_ILi512EEEEEENSB_IJS10_NSC_ILi8192EEEEEEEEEEEEEvEENS17_INSA_30SM90_TMA_LOAD_IM2COL_MULTICASTENS19_IS1B_S1D_NSY_INSB_IJNSB_IJSJ_SE_EEES1H_S1J_EEENSB_IJNSB_IJSE_S10_EEES1O_NSB_IJS10_S1L_EEEEEEEEEEvEEEENS_8epilogue10collective6detail29Sm90TmaWarpSpecializedAdapterINS26_15DefaultEpilogueISO_NSB_IJlNSB_IJSE_lllEEES10_EEES2B_NS25_6thread17LinearCombinationISO_Li1EffLNS2C_9ScaleType4KindE0ELNS_15FloatRoundStyleE2ESO_EENS_4gemm15EpilogueDefaultEEEEEvvEEEEvNT_6ParamsE:
[----:B------:R-:W-:Y:S01]  /*0000*/  LDC R1, c[0x0][0x28] ;  /* 0x00000a00ff017b82 */ /* 0x000fe20000000800 */
[----:B------:R-:W0:Y:S01]  /*0010*/  S2R R16, SR_TID.X ;  /* 0x0000000000107919 */ /* 0x000e220000002100 */
[----:B------:R-:W-:Y:S01]  /*0020*/  ELECT P0, URZ, PT ;  /* 0x00000000003f782f */ /* 0x000fe20003800000 */
[----:B------:R-:W-:Y:S01]  /*0030*/  BSSY B0, `(.L_x_0) ;  /* 0x0000010000007945 */ /* 0x000fe20003800000 */
[----:B------:R-:W1:Y:S01]  /*0040*/  S2R R17, SR_CTAID.X ;  /* 0x0000000000117919 */ /* 0x000e620000002500 */
[--C-:B0-----:R-:W-:Y:S02]  /*0050*/  SHF.R.U32.HI R0, RZ, 0x5, R16.reuse ;  /* 0x00000005ff007819 */ /* 0x101fe40000011610 */
[----:B------:R-:W-:-:S03]  /*0060*/  SHF.R.U32.HI R3, RZ, 0x7, R16 ;  /* 0x00000007ff037819 */ /* 0x000fc60000011610 */
[----:B------:R-:W0:Y:S04]  /*0070*/  SHFL.IDX PT, R2, R0, RZ, 0x1f ;  /* 0x00001fff00027589 */ /* 0x000e2800000e0000 */
[----:B------:R2:W3:Y:S01]  /*0080*/  SHFL.IDX PT, R15, R3, RZ, 0x1f ;  /* 0x00001fff030f7589 */ /* 0x0004e200000e0000 */
[----:B0-----:R-:W-:-:S13]  /*0090*/  ISETP.NE.OR P0, PT, R2, RZ, !P0 ;  /* 0x000000ff0200720c */ /* 0x001fda0004705670 */
[----:B-123--:R-:W-:Y:S05]  /*00a0*/  @P0 BRA `(.L_x_1) ;  /* 0x0000000000200947 */ /* 0x00efea0003800000 */
[----:B------:R-:W-:Y:S02]  /*00b0*/  ULDC.64 UR4, c[0x0][0x198] ;  /* 0x0000660000047ab9 */ /* 0x000fe40000000a00 */
[----:B------:R-:W-:Y:S02]  /*00c0*/  UIADD3 UR6, UP0, UR4, 0xf0, URZ ;  /* 0x000000f004067890 */ /* 0x000fe4000ff1e03f */
[----:B------:R-:W-:Y:S02]  /*00d0*/  UIADD3 UR4, UP1, UR4, 0x1f0, URZ ;  /* 0x000001f004047890 */ /* 0x000fe4000ff3e03f */
[----:B------:R-:W-:Y:S02]  /*00e0*/  UIADD3.X UR7, URZ, UR5, URZ, UP0, !UPT ;  /* 0x000000053f077290 */ /* 0x000fe400087fe43f */
[----:B------:R-:W-:-:S07]  /*00f0*/  UIADD3.X UR5, URZ, UR5, URZ, UP1, !UPT ;  /* 0x000000053f057290 */ /* 0x000fce0008ffe43f */
[----:B------:R0:W-:Y:S02]  /*0100*/  UTMACCTL.PF [UR6] ;  /* 0x00000000060079b9 */ /* 0x0001e40008040000 */
[----:B------:R0:W-:Y:S02]  /*0110*/  UTMACCTL.PF [UR4] ;  /* 0x00000000040079b9 */ /* 0x0001e40008040000 */
[----:B0-----:R-:W-:Y:S01]  /*0120*/  NOP ;  /* 0x0000000000007918 */ /* 0x001fe20000000000 */
.L_x_1:
[----:B------:R-:W-:Y:S05]  /*0130*/  BSYNC B0 ;  /* 0x0000000000007941 */ /* 0x000fea0003800000 */
.L_x_0:
[----:B------:R-:W0:Y:S01]  /*0140*/  SHFL.IDX PT, R0, R0, RZ, 0x1f ;  /* 0x00001fff00007589 */ /* 0x000e2200000e0000 */
[----:B------:R-:W-:Y:S02]  /*0150*/  SHF.R.S32.HI R3, RZ, 0x1f, R16 ;  /* 0x0000001fff037819 */ /* 0x000fe40000011410 */
[----:B------:R-:W-:Y:S01]  /*0160*/  I2FP.F32.U32 R8, R17 ;  /* 0x0000001100087245 */ /* 0x000fe20000201000 */
[----:B------:R-:W1:Y:S01]  /*0170*/  S2R R18, SR_CTAID.Y ;  /* 0x0000000000127919 */ /* 0x000e620000002600 */
[----:B------:R-:W-:-:S04]  /*0180*/  LEA.HI R3, R3, R16, RZ, 0x7 ;  /* 0x0000001003037211 */ /* 0x000fc800078f38ff */
[----:B------:R-:W-:-:S05]  /*0190*/  LOP3.LUT R3, R3, 0xffffff80, RZ, 0xc0, !PT ;  /* 0xffffff8003037812 */ /* 0x000fca00078ec0ff */
[----:B------:R-:W-:-:S05]  /*01a0*/  IMAD.IADD R4, R16, 0x1, -R3 ;  /* 0x0000000110047824 */ /* 0x000fca00078e0a03 */
[----:B------:R-:W-:-:S04]  /*01b0*/  SHF.R.S32.HI R7, RZ, 0x1f, R4 ;  /* 0x0000001fff077819 */ /* 0x000fc80000011404 */
[----:B------:R-:W-:Y:S02]  /*01c0*/  LEA.HI R3, R7, R4, RZ, 0x3 ;  /* 0x0000000407037211 */ /* 0x000fe400078f18ff */
[----:B0-----:R-:W-:Y:S02]  /*01d0*/  ISETP.NE.AND P0, PT, R0, RZ, PT ;  /* 0x000000ff0000720c */ /* 0x001fe40003f05270 */
[--C-:B------:R-:W-:Y:S02]  /*01e0*/  SHF.R.S32.HI R5, RZ, 0x3, R3.reuse ;  /* 0x00000003ff057819 */ /* 0x100fe40000011403 */
[----:B------:R-:W-:Y:S02]  /*01f0*/  SHF.R.S32.HI R6, RZ, 0x1f, R3 ;  /* 0x0000001fff067819 */ /* 0x000fe40000011403 */
[----:B------:R-:W-:-:S07]  /*0200*/  SHF.R.S32.HI R3, RZ, 0x1f, R0 ;  /* 0x0000001fff037819 */ /* 0x000fce0000011400 */
[----:B-1----:R-:W-:Y:S05]  /*0210*/  @P0 BRA `(.L_x_2) ;  /* 0x00000000009c0947 */ /* 0x002fea0003800000 */
[----:B------:R-:W-:Y:S01]  /*0220*/  ELECT P0, URZ, PT ;  /* 0x00000000003f782f */ /* 0x000fe20003800000 */
[----:B------:R-:W-:-:S12]  /*0230*/  BSSY B0, `(.L_x_2) ;  /* 0x0000025000007945 */ /* 0x000fd80003800000 */
[----:B------:R-:W-:Y:S05]  /*0240*/  @!P0 BRA `(.L_x_3) ;  /* 0x00000000008c8947 */ /* 0x000fea0003800000 */
[----:B------:R-:W0:Y:S01]  /*0250*/  S2UR UR8, SR_CgaCtaId ;  /* 0x00000000000879c3 */ /* 0x000e220000008800 */
[----:B------:R-:W-:Y:S01]  /*0260*/  UMOV UR4, 0x400 ;  /* 0x0000040000047882 */ /* 0x000fe20000000000 */
[----:B------:R-:W-:Y:S01]  /*0270*/  UMOV UR5, 0x1 ;  /* 0x0000000100057882 */ /* 0x000fe20000000000 */
[----:B------:R-:W-:Y:S02]  /*0280*/  UMOV UR6, 0x2 ;  /* 0x0000000200067882 */ /* 0x000fe40000000000 */
[----:B------:R-:W-:-:S04]  /*0290*/  UIADD3 UR6, -UR6, 0x100000, URZ ;  /* 0x0010000006067890 */ /* 0x000fc8000fffe13f */
[----:B------:R-:W-:Y:S02]  /*02a0*/  USHF.L.U32 UR7, UR6, 0xb, URZ ;  /* 0x0000000b06077899 */ /* 0x000fe4000800063f */
[----:B------:R-:W-:Y:S02]  /*02b0*/  USHF.L.U32 UR6, UR6, 0x1, URZ ;  /* 0x0000000106067899 */ /* 0x000fe4000800063f */
[----:B0-----:R-:W-:Y:S02]  /*02c0*/  ULEA UR8, UR8, UR4, 0x18 ;  /* 0x0000000408087291 */ /* 0x001fe4000f8ec03f */
[----:B------:R-:W-:-:S04]  /*02d0*/  UIADD3 UR4, -UR5, 0x100000, URZ ;  /* 0x0010000005047890 */ /* 0x000fc8000fffe13f */
[----:B------:R-:W-:Y:S02]  /*02e0*/  USHF.L.U32 UR5, UR4, 0xb, URZ ;  /* 0x0000000b04057899 */ /* 0x000fe4000800063f */
[----:B------:R-:W-:Y:S01]  /*02f0*/  USHF.L.U32 UR4, UR4, 0x1, URZ ;  /* 0x0000000104047899 */ /* 0x000fe2000800063f */
[----:B------:R-:W0:Y:S11]  /*0300*/  FENCE.VIEW.ASYNC.S ;  /* 0x00000000000073c6 */ /* 0x000e360000000000 */
[----:B0-----:R0:W1:Y:S01]  /*0310*/  SYNCS.EXCH.64 URZ, [UR8+0x37000], UR4 ;  /* 0x03700004083f75b2 */ /* 0x0010620008000100 */
[----:B------:R0:W2:Y:S01]  /*0320*/  SYNCS.EXCH.64 URZ, [UR8+0x37058], UR6 ;  /* 0x03705806083f75b2 */ /* 0x0000a20008000100 */
[----:B------:R0:W3:Y:S01]  /*0330*/  SYNCS.EXCH.64 URZ, [UR8+0x37008], UR4 ;  /* 0x03700804083f75b2 */ /* 0x0000e20008000100 */
[----:B------:R0:W4:Y:S01]  /*0340*/  SYNCS.EXCH.64 URZ, [UR8+0x37060], UR6 ;  /* 0x03706006083f75b2 */ /* 0x0001220008000100 */
[----:B------:R0:W0:Y:S01]  /*0350*/  SYNCS.EXCH.64 URZ, [UR8+0x37010], UR4 ;  /* 0x03701004083f75b2 */ /* 0x0000220008000100 */
        /* <DEDUP_REMOVED lines=17> */
[----:B------:R-:W-:Y:S01]  /*0470*/  NOP ;  /* 0x0000000000007918 */ /* 0x000fe20000000000 */
.L_x_3:
[----:B0-----:R-:W-:Y:S05]  /*0480*/  BSYNC B0 ;  /* 0x0000000000007941 */ /* 0x001fea0003800000 */
.L_x_2:
[----:B------:R-:W-:Y:S01]  /*0490*/  ULDC UR4, c[0x0][0x150] ;  /* 0x0000540000047ab9 */ /* 0x000fe20000000800 */
[----:B------:R-:W-:Y:S01]  /*04a0*/  LEA.HI R6, R6, R5, RZ, 0x2 ;  /* 0x0000000506067211 */ /* 0x000fe200078f10ff */
[----:B------:R-:W-:Y:S01]  /*04b0*/  FMUL R8, R8, UR4 ;  /* 0x0000000408087c20 */ /* 0x000fe20008400000 */
[----:B------:R-:W-:Y:S01]  /*04c0*/  LEA.HI R3, R3, R0, RZ, 0x2 ;  /* 0x0000000003037211 */ /* 0x000fe200078f10ff */
[----:B------:R-:W-:Y:S01]  /*04d0*/  ULDC UR4, c[0x0][0x154] ;  /* 0x0000550000047ab9 */ /* 0x000fe20000000800 */
[----:B------:R-:W-:Y:S01]  /*04e0*/  LOP3.LUT R6, R6, 0xfffffffc, RZ, 0xc0, !PT ;  /* 0xfffffffc06067812 */ /* 0x000fe200078ec0ff */
[----:B------:R-:W0:Y:S01]  /*04f0*/  LDC R10, c[0x0][0x140] ;  /* 0x00005000ff0a7b82 */ /* 0x000e220000000800 */
[----:B------:R-:W-:Y:S01]  /*0500*/  LOP3.LUT R3, R3, 0x3ffffffc, RZ, 0xc0, !PT ;  /* 0x3ffffffc03037812 */ /* 0x000fe200078ec0ff */
[----:B------:R-:W5:Y:S01]  /*0510*/  F2I.U32.TRUNC.NTZ R8, R8 ;  /* 0x0000000800087305 */ /* 0x000f62000020f000 */
[----:B------:R-:W-:Y:S01]  /*0520*/  LOP3.LUT P0, RZ, R4, 0x7, RZ, 0xc0, !PT ;  /* 0x0000000704ff7812 */ /* 0x000fe2000780c0ff */
[----:B------:R-:W-:Y:S01]  /*0530*/  IMAD.IADD R6, R5, 0x1, -R6 ;  /* 0x0000000105067824 */ /* 0x000fe200078e0a06 */
[----:B------:R-:W-:Y:S01]  /*0540*/  I2FP.F32.U32 R5, R18 ;  /* 0x0000001200057245 */ /* 0x000fe20000201000 */
[----:B------:R-:W-:Y:S01]  /*0550*/  IMAD.IADD R3, R0, 0x1, -R3 ;  /* 0x0000000100037824 */ /* 0x000fe200078e0a03 */
[----:B------:R-:W-:Y:S01]  /*0560*/  ISETP.NE.AND P3, PT, R15, 0x1, PT ;  /* 0x000000010f00780c */ /* 0x000fe20003f65270 */
[----:B------:R-:W-:Y:S01]  /*0570*/  NOP ;  /* 0x0000000000007918 */ /* 0x000fe20000000000 */
[----:B------:R-:W-:Y:S01]  /*0580*/  NOP ;  /* 0x0000000000007918 */ /* 0x000fe20000000000 */
[----:B------:R-:W-:-:S02]  /*0590*/  IMAD R6, R3, 0x4, R6 ;  /* 0x0000000403067824 */ /* 0x000fc400078e0206 */
[----:B------:R-:W-:Y:S01]  /*05a0*/  FMUL R9, R5, UR4 ;  /* 0x0000000405097c20 */ /* 0x000fe20008400000 */
[----:B------:R-:W-:Y:S01]  /*05b0*/  ULDC UR4, c[0x0][0x144] ;  /* 0x0000510000047ab9 */ /* 0x000fe20000000800 */
[C---:B------:R-:W-:Y:S01]  /*05c0*/  IMAD.SHL.U32 R5, R6.reuse, 0x4, RZ ;  /* 0x0000000406057824 */ /* 0x040fe200078e00ff */
[----:B------:R-:W-:Y:S01]  /*05d0*/  LEA.HI R0, R6, R6, RZ, 0x1 ;  /* 0x0000000606007211 */ /* 0x000fe200078f08ff */
[----:B-----5:R-:W-:Y:S02]  /*05e0*/  IMAD.MOV R12, RZ, RZ, -R8 ;  /* 0x000000ffff0c7224 */ /* 0x020fe400078e0a08 */
[----:B------:R-:W5:Y:S01]  /*05f0*/  F2I.U32.TRUNC.NTZ R9, R9 ;  /* 0x0000000900097305 */ /* 0x000f62000020f000 */
[----:B------:R-:W-:Y:S01]  /*0600*/  LOP3.LUT R3, R0, 0xfffffffe, RZ, 0xc0, !PT ;  /* 0xfffffffe00037812 */ /* 0x000fe200078ec0ff */
[----:B------:R-:W-:Y:S01]  /*0610*/  IMAD R0, R12, UR4, R17 ;  /* 0x000000040c007c24 */ /* 0x000fe2000f8e0211 */
[----:B------:R-:W-:-:S03]  /*0620*/  ULDC UR4, c[0x0][0x148] ;  /* 0x0000520000047ab9 */ /* 0x000fc60000000800 */
[C---:B------:R-:W-:Y:S01]  /*0630*/  IMAD.IADD R3, R6.reuse, 0x1, -R3 ;  /* 0x0000000106037824 */ /* 0x040fe200078e0a03 */
[----:B------:R-:W-:Y:S02]  /*0640*/  LOP3.LUT R6, R6, 0xc, R5, 0x78, !PT ;  /* 0x0000000c06067812 */ /* 0x000fe400078e7805 */
[----:B0-----:R-:W-:Y:S02]  /*0650*/  ISETP.EQ.U32.AND P1, PT, R10, 0x1, PT ;  /* 0x000000010a00780c */ /* 0x001fe40003f22070 */
[----:B------:R-:W-:Y:S02]  /*0660*/  ISETP.NE.AND P4, PT, R3, R0, PT ;  /* 0x000000000300720c */ /* 0x000fe40003f85270 */
[----:B------:R-:W-:Y:S01]  /*0670*/  SHF.R.S32.HI R3, RZ, 0x1f, R2 ;  /* 0x0000001fff037819 */ /* 0x000fe20000011402 */
[----:B-----5:R-:W-:Y:S01]  /*0680*/  IMAD.MOV R5, RZ, RZ, -R9 ;  /* 0x000000ffff057224 */ /* 0x020fe200078e0a09 */
[----:B------:R-:W-:Y:S01]  /*0690*/  ISETP.LT.U32.AND P0, PT, R6, 0x2, !P0 ;  /* 0x000000020600780c */ /* 0x000fe20004701070 */
[----:B------:R-:W-:Y:S01]  /*06a0*/  IMAD.MOV.U32 R9, RZ, RZ, 0x1 ;  /* 0x00000001ff097424 */ /* 0x000fe200078e00ff */
[----:B------:R-:W-:Y:S01]  /*06b0*/  LEA.HI R3, R3, R2, RZ, 0x2 ;  /* 0x0000000203037211 */ /* 0x000fe200078f10ff */
[----:B------:R-:W-:-:S03]  /*06c0*/  IMAD R5, R5, UR4, R18 ;  /* 0x0000000405057c24 */ /* 0x000fc6000f8e0212 */
[----:B------:R-:W-:-:S03]  /*06d0*/  LOP3.LUT R3, R3, 0xfffffffc, RZ, 0xc0, !PT ;  /* 0xfffffffc03037812 */ /* 0x000fc600078ec0ff */
[----:B------:R-:W-:Y:S02]  /*06e0*/  @P4 LEA.HI R0, R6, R6, RZ, 0x1 ;  /* 0x0000000606004211 */ /* 0x000fe400078f08ff */
[----:B------:R-:W-:Y:S02]  /*06f0*/  IMAD.IADD R12, R2, 0x1, -R3 ;  /* 0x00000001020c7824 */ /* 0x000fe400078e0a03 */
[----:B------:R-:W-:-:S04]  /*0700*/  @P4 SHF.R.S32.HI R0, RZ, 0x1, R0 ;  /* 0x00000001ff004819 */ /* 0x000fc80000011400 */
[----:B------:R-:W-:Y:S02]  /*0710*/  @P4 ISETP.NE.AND P5, PT, R0, R5, PT ;  /* 0x000000050000420c */ /* 0x000fe40003fa5270 */
[----:B------:R-:W-:Y:S02]  /*0720*/  LOP3.LUT P2, RZ, R15, R12, RZ, 0xfc, !PT ;  /* 0x0000000c0fff7212 */ /* 0x000fe4000784fcff */
[----:B------:R-:W-:Y:S02]  /*0730*/  SEL R0, RZ, 0x1, !P0 ;  /* 0x00000001ff007807 */ /* 0x000fe40004000000 */
[----:B------:R-:W-:Y:S02]  /*0740*/  SEL R8, RZ, 0x1, P2 ;  /* 0x00000001ff087807 */ /* 0x000fe40001000000 */
[----:B------:R-:W-:Y:S02]  /*0750*/  @P4 SEL R9, RZ, 0x1, P5 ;  /* 0x00000001ff094807 */ /* 0x000fe40002800000 */
[----:B------:R-:W-:-:S02]  /*0760*/  SEL R8, R8, 0x2, P3 ;  /* 0x0000000208087807 */ /* 0x000fc40001800000 */
[----:B------:R-:W-:Y:S01]  /*0770*/  LOP3.LUT R9, R9, R0, RZ, 0xc0, !PT ;  /* 0x0000000009097212 */ /* 0x000fe200078ec0ff */
[----:B------:R-:W-:Y:S06]  /*0780*/  @!P1 BRA `(.L_x_4) ;  /* 0x0000000000089947 */ /* 0x000fec0003800000 */
[----:B-1234-:R-:W-:Y:S01]  /*0790*/  UCGABAR_ARV ;  /* 0x00000000000079c7 */ /* 0x01efe20008000000 */
[----:B------:R-:W-:Y:S05]  /*07a0*/  BRA `(.L_x_5) ;  /* 0x0000000000047947 */ /* 0x000fea0003800000 */
.L_x_4:
[----:B-1234-:R-:W-:Y:S01]  /*07b0*/  NOP ;  /* 0x0000000000007918 */ /* 0x01efe20000000000 */
.L_x_5:
[----:B------:R-:W-:Y:S01]  /*07c0*/  ULDC.64 UR4, c[0x0][0x618] ;  /* 0x0001860000047ab9 */ /* 0x000fe20000000a00 */
[----:B------:R-:W-:Y:S01]  /*07d0*/  ULDC.64 UR12, c[0x0][0x208] ;  /* 0x00008200000c7ab9 */ /* 0x000fe20000000a00 */
[----:B------:R-:W-:-:S04]  /*07e0*/  ISETP.NE.U32.AND P0, PT, RZ, UR4, PT ;  /* 0x00000004ff007c0c */ /* 0x000fc8000bf05070 */
[----:B------:R-:W-:-:S13]  /*07f0*/  ISETP.NE.AND.EX P0, PT, RZ, UR5, PT, P0 ;  /* 0x00000005ff007c0c */ /* 0x000fda000bf05300 */
[----:B------:R-:W-:Y:S05]  /*0800*/  @!P0 BRA `(.L_x_6) ;  /* 0x00000000001c8947 */ /* 0x000fea0003800000 */
[----:B------:R-:W0:Y:S02]  /*0810*/  LDC.64 R2, c[0x0][0x618] ;  /* 0x00018600ff027b82 */ /* 0x000e240000000a00 */
[----:B0-----:R-:W2:Y:S02]  /*0820*/  LDG.E.64 R2, desc[UR12][R2.64] ;  /* 0x0000000c02027981 */ /* 0x001ea4000c1e1b00 */
[----:B--2---:R-:W-:-:S04]  /*0830*/  ISETP.NE.U32.AND P0, PT, R2, RZ, PT ;  /* 0x000000ff0200720c */ /* 0x004fc80003f05070 */
[----:B------:R-:W-:-:S13]  /*0840*/  ISETP.NE.AND.EX P0, PT, R3, RZ, PT, P0 ;  /* 0x000000ff0300720c */ /* 0x000fda0003f05300 */
[----:B------:R-:W-:Y:S05]  /*0850*/  @!P0 BRA `(.L_x_6) ;  /* 0x0000000000088947 */ /* 0x000fea0003800000 */
[----:B------:R0:W5:Y:S01]  /*0860*/  LD.E R0, desc[UR12][R2.64] ;  /* 0x0000000c02007980 */ /* 0x000162000c101900 */
[----:B------:R-:W-:Y:S05]  /*0870*/  BRA `(.L_x_7) ;  /* 0x0000000000207947 */ /* 0x000fea0003800000 */
.L_x_6:
[----:B------:R-:W-:Y:S02]  /*0880*/  ULDC.64 UR4, c[0x0][0x608] ;  /* 0x0001820000047ab9 */ /* 0x000fe40000000a00 */
[----:B------:R-:W-:-:S04]  /*0890*/  ISETP.NE.U32.AND P0, PT, RZ, UR4, PT ;  /* 0x00000004ff007c0c */ /* 0x000fc8000bf05070 */
[----:B------:R-:W-:-:S13]  /*08a0*/  ISETP.NE.AND.EX P0, PT, RZ, UR5, PT, P0 ;  /* 0x00000005ff007c0c */ /* 0x000fda000bf05300 */
[----:B------:R-:W-:Y:S05]  /*08b0*/  @!P0 BRA `(.L_x_8) ;  /* 0x00000000000c8947 */ /* 0x000fea0003800000 */
[----:B------:R-:W0:Y:S02]  /*08c0*/  LDC.64 R2, c[0x0][0x608] ;  /* 0x00018200ff027b82 */ /* 0x000e240000000a00 */
[----:B0-----:R1:W5:Y:S01]  /*08d0*/  LDG.E R0, desc[UR12][R2.64] ;  /* 0x0000000c02007981 */ /* 0x001362000c1e1900 */
[----:B------:R-:W-:Y:S05]  /*08e0*/  BRA `(.L_x_7) ;  /* 0x0000000000047947 */ /* 0x000fea0003800000 */
.L_x_8:
[----:B------:R-:W2:Y:S02]  /*08f0*/  LDC R0, c[0x0][0x600] ;  /* 0x00018000ff007b82 */ /* 0x000ea40000000800 */
.L_x_7:
[----:B------:R-:W-:Y:S02]  /*0900*/  ULDC.64 UR4, c[0x0][0x620] ;  /* 0x0001880000047ab9 */ /* 0x000fe40000000a00 */
[----:B------:R-:W-:-:S04]  /*0910*/  ISETP.NE.U32.AND P0, PT, RZ, UR4, PT ;  /* 0x00000004ff007c0c */ /* 0x000fc8000bf05070 */
[----:B------:R-:W-:-:S13]  /*0920*/  ISETP.NE.AND.EX P0, PT, RZ, UR5, PT, P0 ;  /* 0x00000005ff007c0c */ /* 0x000fda000bf05300 */
[----:B------:R-:W-:Y:S05]  /*0930*/  @!P0 BRA `(.L_x_9) ;  /* 0x00000000001c8947 */ /* 0x000fea0003800000 */
[----:B01----:R-:W0:Y:S02]  /*0940*/  LDC.64 R2, c[0x0][0x620] ;  /* 0x00018800ff027b82 */ /* 0x003e240000000a00 */
[----:B0-----:R-:W3:Y:S02]  /*0950*/  LDG.E.64 R2, desc[UR12][R2.64] ;  /* 0x0000000c02027981 */ /* 0x001ee4000c1e1b00 */
[----:B---3--:R-:W-:-:S04]  /*0960*/  ISETP.NE.U32.AND P0, PT, R2, RZ, PT ;  /* 0x000000ff0200720c */ /* 0x008fc80003f05070 */
[----:B------:R-:W-:-:S13]  /*0970*/  ISETP.NE.AND.EX P0, PT, R3, RZ, PT, P0 ;  /* 0x000000ff0300720c */ /* 0x000fda0003f05300 */
[----:B------:R-:W-:Y:S05]  /*0980*/  @!P0 BRA `(.L_x_9) ;  /* 0x0000000000088947 */ /* 0x000fea0003800000 */
[----:B------:R0:W5:Y:S01]  /*0990*/  LD.E R2, desc[UR12][R2.64] ;  /* 0x0000000c02027980 */ /* 0x000162000c101900 */
[----:B------:R-:W-:Y:S05]  /*09a0*/  BRA `(.L_x_10) ;  /* 0x0000000000207947 */ /* 0x000fea0003800000 */
.L_x_9:
[----:B------:R-:W-:Y:S02]  /*09b0*/  ULDC.64 UR4, c[0x0][0x610] ;  /* 0x0001840000047ab9 */ /* 0x000fe40000000a00 */
[----:B------:R-:W-:-:S04]  /*09c0*/  ISETP.NE.U32.AND P0, PT, RZ, UR4, PT ;  /* 0x00000004ff007c0c */ /* 0x000fc8000bf05070 */
[----:B------:R-:W-:-:S13]  /*09d0*/  ISETP.NE.AND.EX P0, PT, RZ, UR5, PT, P0 ;  /* 0x00000005ff007c0c */ /* 0x000fda000bf05300 */
[----:B------:R-:W-:Y:S05]  /*09e0*/  @!P0 BRA `(.L_x_11) ;  /* 0x00000000000c8947 */ /* 0x000fea0003800000 */
[----:B01----:R-:W0:Y:S02]  /*09f0*/  LDC.64 R2, c[0x0][0x610] ;  /* 0x00018400ff027b82 */ /* 0x003e240000000a00 */
[----:B0-----:R1:W5:Y:S01]  /*0a00*/  LDG.E R2, desc[UR12][R2.64] ;  /* 0x0000000c02027981 */ /* 0x001362000c1e1900 */
[----:B------:R-:W-:Y:S05]  /*0a10*/  BRA `(.L_x_10) ;  /* 0x0000000000047947 */ /* 0x000fea0003800000 */
.L_x_11:
[----:B01----:R-:W3:Y:S02]  /*0a20*/  LDC R2, c[0x0][0x604] ;  /* 0x00018100ff027b82 */ /* 0x003ee40000000800 */
.L_x_10:
[----:B01----:R-:W0:Y:S01]  /*0a30*/  LDC R3, c[0x0][0x4d8] ;  /* 0x00013600ff037b82 */ /* 0x003e220000000800 */
[----:B------:R-:W-:-:S07]  /*0a40*/  IABS R21, R18 ;  /* 0x0000001200157213 */ /* 0x000fce0000000000 */
[----:B------:R-:W1:Y:S08]  /*0a50*/  LDC R19, c[0x0][0x4dc] ;  /* 0x00013700ff137b82 */ /* 0x000e700000000800 */
[----:B------:R-:W4:Y:S01]  /*0a60*/  LDC R152, c[0x0][0x4e0] ;  /* 0x00013800ff987b82 */ /* 0x000f220000000800 */
[----:B0-----:R-:W-:-:S05]  /*0a70*/  VIADD R3, R3, 0x3f ;  /* 0x0000003f03037836 */ /* 0x001fca0000000000 */
[----:B------:R-:W-:Y:S02]  /*0a80*/  SHF.R.S32.HI R10, RZ, 0x1f, R3 ;  /* 0x0000001fff0a7819 */ /* 0x000fe40000011403 */
[----:B-1----:R-:W-:Y:S02]  /*0a90*/  IABS R22, R19 ;  /* 0x0000001300167213 */ /* 0x002fe40000000000 */
[----:B------:R-:W-:Y:S02]  /*0aa0*/  LEA.HI R10, R10, R3, RZ, 0x6 ;  /* 0x000000030a0a7211 */ /* 0x000fe400078f30ff */
[----:B------:R-:W0:Y:S02]  /*0ab0*/  I2F.RP R14, R22 ;  /* 0x00000016000e7306 */ /* 0x000e240000209400 */
[----:B------:R-:W-:-:S04]  /*0ac0*/  SHF.R.S32.HI R13, RZ, 0x6, R10 ;  /* 0x00000006ff0d7819 */ /* 0x000fc8000001140a */
[-C--:B------:R-:W-:Y:S02]  /*0ad0*/  IABS R20, R13.reuse ;  /* 0x0000000d00147213 */ /* 0x080fe40000000000 */
[----:B------:R-:W-:Y:S02]  /*0ae0*/  IABS R23, R13 ;  /* 0x0000000d00177213 */ /* 0x000fe40000000000 */
[----:B------:R-:W1:Y:S08]  /*0af0*/  I2F.RP R3, R20 ;  /* 0x0000001400037306 */ /* 0x000e700000209400 */
[----:B0-----:R-:W-:Y:S08]  /*0b00*/  MUFU.RCP R14, R14 ;  /* 0x0000000e000e7308 */ /* 0x001ff00000001000 */
[----:B-1----:R-:W0:Y:S02]  /*0b10*/  MUFU.RCP R3, R3 ;  /* 0x0000000300037308 */ /* 0x002e240000001000 */
[----:B0-----:R-:W-:-:S06]  /*0b20*/  VIADD R10, R3, 0xffffffe ;  /* 0x0ffffffe030a7836 */ /* 0x001fcc0000000000 */
[----:B------:R0:W1:Y:S02]  /*0b30*/  F2I.FTZ.U32.TRUNC.NTZ R11, R10 ;  /* 0x0000000a000b7305 */ /* 0x000064000021f000 */
[----:B0-----:R-:W-:Y:S02]  /*0b40*/  IMAD.MOV.U32 R10, RZ, RZ, RZ ;  /* 0x000000ffff0a7224 */ /* 0x001fe400078e00ff */
[----:B-1----:R-:W-:-:S04]  /*0b50*/  IMAD.MOV R5, RZ, RZ, -R11 ;  /* 0x000000ffff057224 */ /* 0x002fc800078e0a0b */
[----:B------:R-:W-:-:S04]  /*0b60*/  IMAD R5, R5, R20, RZ ;  /* 0x0000001405057224 */ /* 0x000fc800078e02ff */
[----:B------:R-:W-:-:S04]  /*0b70*/  IMAD.HI.U32 R11, R11, R5, R10 ;  /* 0x000000050b0b7227 */ /* 0x000fc800078e000a */
[----:B------:R-:W-:Y:S02]  /*0b80*/  IMAD.MOV.U32 R10, RZ, RZ, R21 ;  /* 0x000000ffff0a7224 */ /* 0x000fe400078e0015 */
[----:B------:R-:W-:Y:S02]  /*0b90*/  IMAD.MOV R5, RZ, RZ, -R23 ;  /* 0x000000ffff057224 */ /* 0x000fe400078e0a17 */
[----:B------:R-:W-:-:S04]  /*0ba0*/  IMAD.HI.U32 R3, R11, R10, RZ ;  /* 0x0000000a0b037227 */ /* 0x000fc800078e00ff */
[----:B------:R-:W-:Y:S02]  /*0bb0*/  IMAD R5, R3, R5, R10 ;  /* 0x0000000503057224 */ /* 0x000fe400078e020a */
[----:B------:R-:W-:Y:S01]  /*0bc0*/  VIADD R10, R14, 0xffffffe ;  /* 0x0ffffffe0e0a7836 */ /* 0x000fe20000000000 */
[----:B----4-:R-:W-:Y:S02]  /*0bd0*/  IABS R14, R152 ;  /* 0x00000098000e7213 */ /* 0x010fe40000000000 */
[----:B------:R-:W-:Y:S01]  /*0be0*/  ISETP.GT.U32.AND P2, PT, R20, R5, PT ;  /* 0x000000051400720c */ /* 0x000fe20003f44070 */
[----:B------:R0:W1:Y:S02]  /*0bf0*/  F2I.FTZ.U32.TRUNC.NTZ R11, R10 ;  /* 0x0000000a000b7305 */ /* 0x000064000021f000 */
[----:B0-----:R-:W-:-:S10]  /*0c00*/  IMAD.MOV.U32 R10, RZ, RZ, RZ ;  /* 0x000000ffff0a7224 */ /* 0x001fd400078e00ff */
[----:B------:R-:W-:Y:S02]  /*0c10*/  @!P2 IMAD.IADD R5, R5, 0x1, -R20 ;  /* 0x000000010505a824 */ /* 0x000fe400078e0a14 */
[----:B------:R-:W-:Y:S01]  /*0c20*/  @!P2 VIADD R3, R3, 0x1 ;  /* 0x000000010303a836 */ /* 0x000fe20000000000 */
[----:B------:R-:W-:Y:S02]  /*0c30*/  ISETP.NE.AND P2, PT, R13, RZ, PT ;  /* 0x000000ff0d00720c */ /* 0x000fe40003f45270 */
[----:B------:R-:W-:Y:S02]  /*0c40*/  ISETP.GE.U32.AND P0, PT, R5, R20, PT ;  /* 0x000000140500720c */ /* 0x000fe40003f06070 */
[----:B------:R-:W-:-:S04]  /*0c50*/  LOP3.LUT R5, R18, R13, RZ, 0x3c, !PT ;  /* 0x0000000d12057212 */ /* 0x000fc800078e3cff */
[----:B------:R-:W-:-:S07]  /*0c60*/  ISETP.GE.AND P3, PT, R5, RZ, PT ;  /* 0x000000ff0500720c */ /* 0x000fce0003f66270 */
[----:B------:R-:W-:-:S04]  /*0c70*/  @P0 VIADD R3, R3, 0x1 ;  /* 0x0000000103030836 */ /* 0x000fc80000000000 */
[----:B------:R-:W-:Y:S02]  /*0c80*/  IMAD.MOV.U32 R20, RZ, RZ, R3 ;  /* 0x000000ffff147224 */ /* 0x000fe400078e0003 */
[----:B-1----:R-:W-:Y:S02]  /*0c90*/  IMAD.MOV R3, RZ, RZ, -R11 ;  /* 0x000000ffff037224 */ /* 0x002fe400078e0a0b */
[----:B------:R-:W-:Y:S01]  /*0ca0*/  @!P3 IMAD.MOV R20, RZ, RZ, -R20 ;  /* 0x000000ffff14b224 */ /* 0x000fe200078e0a14 */
[----:B------:R-:W-:Y:S01]  /*0cb0*/  @!P2 LOP3.LUT R20, RZ, R13, RZ, 0x33, !PT ;  /* 0x0000000dff14a212 */ /* 0x000fe200078e33ff */
[----:B------:R-:W-:-:S03]  /*0cc0*/  IMAD R3, R3, R22, RZ ;  /* 0x0000001603037224 */ /* 0x000fc600078e02ff */
[----:B------:R-:W-:Y:S01]  /*0cd0*/  IABS R5, R20 ;  /* 0x0000001400057213 */ /* 0x000fe20000000000 */
[----:B------:R-:W-:-:S04]  /*0ce0*/  IMAD.HI.U32 R10, R11, R3, R10 ;  /* 0x000000030b0a7227 */ /* 0x000fc800078e000a */
[----:B------:R-:W-:Y:S02]  /*0cf0*/  IMAD.MOV.U32 R3, RZ, RZ, R5 ;  /* 0x000000ffff037224 */ /* 0x000fe400078e0005 */
[----:B------:R-:W0:Y:S02]  /*0d00*/  I2F.RP R5, R14 ;  /* 0x0000000e00057306 */ /* 0x000e240000209400 */
[----:B------:R-:W-:-:S04]  /*0d10*/  IMAD.HI.U32 R10, R10, R3, RZ ;  /* 0x000000030a0a7227 */ /* 0x000fc800078e00ff */
[----:B------:R-:W-:-:S04]  /*0d20*/  IMAD.MOV R11, RZ, RZ, -R10 ;  /* 0x000000ffff0b7224 */ /* 0x000fc800078e0a0a */
[C---:B------:R-:W-:Y:S01]  /*0d30*/  IMAD R3, R22.reuse, R11, R3 ;  /* 0x0000000b16037224 */ /* 0x040fe200078e0203 */
[----:B0-----:R-:W0:Y:S04]  /*0d40*/  MUFU.RCP R5, R5 ;  /* 0x0000000500057308 */ /* 0x001e280000001000 */
[----:B------:R-:W-:-:S13]  /*0d50*/  ISETP.GT.U32.AND P2, PT, R22, R3, PT ;  /* 0x000000031600720c */ /* 0x000fda0003f44070 */
[----:B------:R-:W-:Y:S02]  /*0d60*/  @!P2 IMAD.IADD R3, R3, 0x1, -R22 ;  /* 0x000000010303a824 */ /* 0x000fe400078e0a16 */
[----:B------:R-:W-:Y:S01]  /*0d70*/  @!P2 VIADD R10, R10, 0x1 ;  /* 0x000000010a0aa836 */ /* 0x000fe20000000000 */
[----:B------:R-:W-:Y:S01]  /*0d80*/  ISETP.NE.AND P2, PT, R19, RZ, PT ;  /* 0x000000ff1300720c */ /* 0x000fe20003f45270 */
[----:B0-----:R-:W-:Y:S01]  /*0d90*/  VIADD R11, R5, 0xffffffe ;  /* 0x0ffffffe050b7836 */ /* 0x001fe20000000000 */
[----:B------:R-:W-:Y:S02]  /*0da0*/  ISETP.GE.U32.AND P0, PT, R3, R22, PT ;  /* 0x000000160300720c */ /* 0x000fe40003f06070 */
[----:B------:R-:W-:-:S03]  /*0db0*/  LOP3.LUT R3, R20, R19, RZ, 0x3c, !PT ;  /* 0x0000001314037212 */ /* 0x000fc600078e3cff */
[----:B------:R-:W0:Y:S01]  /*0dc0*/  F2I.FTZ.U32.TRUNC.NTZ R11, R11 ;  /* 0x0000000b000b7305 */ /* 0x000e22000021f000 */
[----:B------:R-:W-:-:S07]  /*0dd0*/  ISETP.GE.AND P3, PT, R3, RZ, PT ;  /* 0x000000ff0300720c */ /* 0x000fce0003f66270 */
[----:B------:R-:W-:-:S04]  /*0de0*/  @P0 VIADD R10, R10, 0x1 ;  /* 0x000000010a0a0836 */ /* 0x000fc80000000000 */
[----:B------:R-:W-:Y:S02]  /*0df0*/  IMAD.MOV.U32 R21, RZ, RZ, R10 ;  /* 0x000000ffff157224 */ /* 0x000fe400078e000a */
[----:B------:R-:W-:Y:S02]  /*0e00*/  IMAD.MOV.U32 R10, RZ, RZ, RZ ;  /* 0x000000ffff0a7224 */ /* 0x000fe400078e00ff */
[----:B0-----:R-:W-:Y:S02]  /*0e10*/  IMAD.MOV R3, RZ, RZ, -R11 ;  /* 0x000000ffff037224 */ /* 0x001fe400078e0a0b */
[----:B------:R-:W-:Y:S01]  /*0e20*/  @!P3 IMAD.MOV R21, RZ, RZ, -R21 ;  /* 0x000000ffff15b224 */ /* 0x000fe200078e0a15 */
[----:B------:R-:W-:Y:S01]  /*0e30*/  @!P2 LOP3.LUT R21, RZ, R19, RZ, 0x33, !PT ;  /* 0x00000013ff15a212 */ /* 0x000fe200078e33ff */
[----:B------:R-:W-:-:S03]  /*0e40*/  IMAD R3, R3, R14, RZ ;  /* 0x0000000e03037224 */ /* 0x000fc600078e02ff */
[----:B------:R-:W-:Y:S01]  /*0e50*/  IABS R5, R21 ;  /* 0x0000001500057213 */ /* 0x000fe20000000000 */
[----:B------:R-:W-:-:S06]  /*0e60*/  IMAD.HI.U32 R10, R11, R3, R10 ;  /* 0x000000030b0a7227 */ /* 0x000fcc00078e000a */
[----:B------:R-:W-:-:S04]  /*0e70*/  IMAD.HI.U32 R3, R10, R5, RZ ;  /* 0x000000050a037227 */ /* 0x000fc800078e00ff */
[----:B------:R-:W-:-:S04]  /*0e80*/  IMAD.MOV R10, RZ, RZ, -R3 ;  /* 0x000000ffff0a7224 */ /* 0x000fc800078e0a03 */
[----:B------:R-:W-:Y:S02]  /*0e90*/  IMAD R5, R14, R10, R5 ;  /* 0x0000000a0e057224 */ /* 0x000fe400078e0205 */
[----:B------:R-:W-:-:S03]  /*0ea0*/  IMAD.MOV R10, RZ, RZ, -R21 ;  /* 0x000000ffff0a7224 */ /* 0x000fc600078e0a15 */
[----:B------:R-:W-:-:S13]  /*0eb0*/  ISETP.GT.U32.AND P2, PT, R14, R5, PT ;  /* 0x000000050e00720c */ /* 0x000fda0003f44070 */
[----:B------:R-:W-:Y:S02]  /*0ec0*/  @!P2 IMAD.IADD R5, R5, 0x1, -R14 ;  /* 0x000000010505a824 */ /* 0x000fe400078e0a0e */
[----:B------:R-:W-:Y:S01]  /*0ed0*/  @!P2 VIADD R3, R3, 0x1 ;  /* 0x000000010303a836 */ /* 0x000fe20000000000 */
[----:B------:R-:W-:Y:S02]  /*0ee0*/  ISETP.NE.AND P2, PT, R152, RZ, PT ;  /* 0x000000ff9800720c */ /* 0x000fe40003f45270 */
[----:B------:R-:W-:Y:S02]  /*0ef0*/  ISETP.GE.U32.AND P0, PT, R5, R14, PT ;  /* 0x0000000e0500720c */ /* 0x000fe40003f06070 */
[----:B------:R-:W-:-:S04]  /*0f00*/  LOP3.LUT R5, R21, R152, RZ, 0x3c, !PT ;  /* 0x0000009815057212 */ /* 0x000fc800078e3cff */
[----:B------:R-:W-:Y:S01]  /*0f10*/  ISETP.GE.AND P3, PT, R5, RZ, PT ;  /* 0x000000ff0500720c */ /* 0x000fe20003f66270 */
[----:B------:R-:W-:-:S04]  /*0f20*/  IMAD.MOV R5, RZ, RZ, -R20 ;  /* 0x000000ffff057224 */ /* 0x000fc800078e0a14 */
[----:B------:R-:W-:Y:S02]  /*0f30*/  IMAD R13, R13, R5, R18 ;  /* 0x000000050d0d7224 */ /* 0x000fe400078e0212 */
[----:B------:R-:W-:Y:S02]  /*0f40*/  @P0 VIADD R3, R3, 0x1 ;  /* 0x0000000103030836 */ /* 0x000fe40000000000 */
[----:B------:R-:W-:-:S04]  /*0f50*/  IMAD R5, R19, R10, R20 ;  /* 0x0000000a13057224 */ /* 0x000fc800078e0214 */
[----:B------:R-:W-:Y:S01]  /*0f60*/  @!P3 IMAD.MOV R3, RZ, RZ, -R3 ;  /* 0x000000ffff03b224 */ /* 0x000fe200078e0a03 */
[----:B------:R-:W-:-:S05]  /*0f70*/  @!P2 LOP3.LUT R3, RZ, R152, RZ, 0x33, !PT ;  /* 0x00000098ff03a212 */ /* 0x000fca00078e33ff */
[----:B------:R-:W-:-:S04]  /*0f80*/  IMAD.MOV R11, RZ, RZ, -R3 ;  /* 0x000000ffff0b7224 */ /* 0x000fc800078e0a03 */
[----:B------:R-:W-:Y:S01]  /*0f90*/  IMAD R152, R152, R11, R21 ;  /* 0x0000000b98987224 */ /* 0x000fe200078e0215 */
[----:B------:R-:W-:Y:S06]  /*0fa0*/  @!P1 BRA `(.L_x_12) ;  /* 0x00000000000c9947 */ /* 0x000fec0003800000 */
[----:B------:R-:W-:Y:S01]  /*0fb0*/  UCGABAR_WAIT ;  /* 0x0000000000007dc7 */ /* 0x000fe20008000000 */
[----:B------:R-:W-:Y:S01]  /*0fc0*/  CCTL.IVALL ;  /* 0x00000000ff00798f */ /* 0x000fe20002000000 */
[----:B------:R-:W-:Y:S05]  /*0fd0*/  BRA `(.L_x_13) ;  /* 0x0000000000047947 */ /* 0x000fea0003800000 */
.L_x_12:
[----:B------:R-:W-:Y:S06]  /*0fe0*/  BAR.SYNC.DEFER_BLOCKING 0x0 ;  /* 0x0000000000007b1d */ /* 0x000fec0000010000 */
.L_x_13:
[----:B------:R-:W0:Y:S01]  /*0ff0*/  LDC R14, c[0x0][0x294] ;  /* 0x0000a500ff0e7b82 */ /* 0x000e220000000800 */
[----:B------:R-:W-:Y:S01]  /*1000*/  ISETP.NE.AND P0, PT, R15, RZ, PT ;  /* 0x000000ff0f00720c */ /* 0x000fe20003f05270 */
[----:B0-----:R-:W-:-:S05]  /*1010*/  VIADD R10, R14, 0x1f ;  /* 0x0000001f0e0a7836 */ /* 0x001fca0000000000 */
[----:B------:R-:W-:-:S04]  /*1020*/  SHF.R.S32.HI R11, RZ, 0x1f, R10 ;  /* 0x0000001fff0b7819 */ /* 0x000fc8000001140a */
[----:B------:R-:W-:-:S04]  /*1030*/  LEA.HI R10, R11, R10, RZ, 0x5 ;  /* 0x0000000a0b0a7211 */ /* 0x000fc800078f28ff */
[----:B------:R-:W-:Y:S01]  /*1040*/  SHF.R.S32.HI R10, RZ, 0x5, R10 ;  /* 0x00000005ff0a7819 */ /* 0x000fe2000001140a */
[----:B------:R-:W-:Y:S06]  /*1050*/  @!P0 BRA `(.L_x_14) ;  /* 0x000000bc002c8947 */ /* 0x000fec0003800000 */
[----:B------:R-:W-:-:S13]  /*1060*/  ISETP.NE.AND P0, PT, R15, 0x1, PT ;  /* 0x000000010f00780c */ /* 0x000fda0003f05270 */
[----:B------:R-:W-:Y:S05]  /*1070*/  @P0 EXIT ;  /* 0x000000000000094d */ /* 0x000fea0003800000 */
[----:B------:R-:W-:Y:S01]  /*1080*/  ISETP.GE.AND P0, PT, R14, 0x1, PT ;  /* 0x000000010e00780c */ /* 0x000fe20003f06270 */
[----:B------:R-:W-:Y:S01]  /*1090*/  UMOV UR4, URZ ;  /* 0x0000003f00047c82 */ /* 0x000fe20008000000 */
[----:B------:R-:W-:Y:S02]  /*10a0*/  CS2R R54, SRZ ;  /* 0x0000000000367805 */ /* 0x000fe4000001ff00 */
[----:B------:R-:W-:Y:S02]  /*10b0*/  CS2R R120, SRZ ;  /* 0x0000000000787805 */ /* 0x000fe4000001ff00 */
[----:B------:R-:W-:Y:S02]  /*10c0*/  CS2R R122, SRZ ;  /* 0x00000000007a7805 */ /* 0x000fe4000001ff00 */
[----:B------:R-:W-:Y:S02]  /*10d0*/  CS2R R124, SRZ ;  /* 0x00000000007c7805 */ /* 0x000fe4000001ff00 */
[----:B------:R-:W-:-:S02]  /*10e0*/  CS2R R126, SRZ ;  /* 0x00000000007e7805 */ /* 0x000fc4000001ff00 */
[----:B------:R-:W-:Y:S02]  /*10f0*/  CS2R R128, SRZ ;  /* 0x0000000000807805 */ /* 0x000fe4000001ff00 */
        /* <DEDUP_REMOVED lines=57> */
[----:B------:R-:W-:Y:S01]  /*1490*/  CS2R R52, SRZ ;  /* 0x0000000000347805 */ /* 0x000fe2000001ff00 */
[----:B------:R-:W-:Y:S06]  /*14a0*/  @!P0 BRA `(.L_x_15) ;  /* 0x0000000000d88947 */ /* 0x000fec0003800000 */
[----:B------:R-:W-:-:S04]  /*14b0*/  LOP3.LUT R11, R8, 0x1, RZ, 0xfc, !PT ;  /* 0x00000001080b7812 */ /* 0x000fc800078efcff */
[----:B------:R-:W-:-:S13]  /*14c0*/  ISETP.NE.AND P1, PT, R11, 0x3, PT ;  /* 0x000000030b00780c */ /* 0x000fda0003f25270 */
[----:B------:R-:W-:Y:S05]  /*14d0*/  @!P1 BRA `(.L_x_16) ;  /* 0x0000000000049947 */ /* 0x000fea0003800000 */
[----:B------:R-:W-:Y:S01]  /*14e0*/  BPT.TRAP 0x1 ;  /* 0x000000040000795c */ /* 0x000fe20000300000 */
.L_x_16:
[----:B------:R-:W0:Y:S01]  /*14f0*/  S2UR UR5, SR_CgaCtaId ;  /* 0x00000000000579c3 */ /* 0x000e220000008800 */
[----:B------:R-:W-:Y:S01]  /*1500*/  SHF.L.U32 R11, RZ, 0x1f, RZ ;  /* 0x0000001fff0b7819 */ /* 0x000fe200000006ff */
[----:B------:R-:W-:Y:S02]  /*1510*/  UMOV UR4, 0x400 ;  /* 0x0000040000047882 */ /* 0x000fe40000000000 */
[----:B0-----:R-:W-:-:S12]  /*1520*/  ULEA UR4, UR5, UR4, 0x18 ;  /* 0x0000000405047291 */ /* 0x001fd8000f8ec03f */
.L_x_17:
[----:B0-----:R-:W-:-:S04]  /*1530*/  IMAD.U32 R12, RZ, RZ, UR4 ;  /* 0x00000004ff0c7e24 */ /* 0x001fc8000f8e00ff */
[----:B------:R0:W1:Y:S03]  /*1540*/  SYNCS.PHASECHK.TRANS64.TRYWAIT P1, [R12+URZ+0x37000], R11 ;  /* 0x0370000b0c0075a7 */ /* 0x000066000802017f */
[----:B-1----:R-:W-:Y:S05]  /*1550*/  @!P1 NANOSLEEP.SYNCS 0x989680 ;  /* 0x009896800000995d */ /* 0x002fea0003900000 */
[----:B------:R-:W1:Y:S02]  /*1560*/  @!P1 SYNCS.PHASECHK.TRANS64 P1, [R12+URZ+0x37000], R11 ;  /* 0x0370000b0c0095a7 */ /* 0x000e64000802007f */
[----:B-1----:R-:W-:Y:S05]  /*1570*/  @!P1 BRA `(.L_x_17) ;  /* 0xfffffffc00ec9947 */ /* 0x002fea000383ffff */
[----:B------:R-:W-:Y:S01]  /*1580*/  UIADD3 UR5, UR4, 0x2c000, URZ ;  /* 0x0002c00004057890 */ /* 0x000fe2000fffe03f */
[----:B------:R-:W-:Y:S01]  /*1590*/  WARPGROUP.ARRIVE ;  /* 0x00000000000079c5 */ /* 0x000fe20000000000 */
[----:B------:R-:W-:Y:S02]  /*15a0*/  USHF.R.U32.HI UR4, URZ, 0x4, UR4 ;  /* 0x000000043f047899 */ /* 0x000fe40008011604 */
[----:B------:R-:W-:Y:S02]  /*15b0*/  USHF.R.U32.HI UR5, URZ, 0x4, UR5 ;  /* 0x000000043f057899 */ /* 0x000fe40008011605 */
[----:B------:R-:W-:Y:S02]  /*15c0*/  ULOP3.LUT UR8, UR4, 0x3fff, URZ, 0xc0, !UPT ;  /* 0x00003fff04087892 */ /* 0x000fe4000f8ec03f */
[----:B------:R-:W-:Y:S02]  /*15d0*/  ULOP3.LUT UR9, UR5, 0x3fff, URZ, 0xc0, !UPT ;  /* 0x00003fff05097892 */ /* 0x000fe4000f8ec03f */
[----:B------:R-:W-:-:S02]  /*15e0*/  UIADD3 UR10, UR8, 0x100, URZ ;  /* 0x00000100080a7890 */ /* 0x000fc4000fffe03f */
[----:B------:R-:W-:Y:S02]  /*15f0*/  UIADD3 UR11, UR8, 0x200, URZ ;  /* 0x00000200080b7890 */ /* 0x000fe4000fffe03f */
[----:B------:R-:W-:Y:S01]  /*1600*/  UMOV UR4, UR8 ;  /* 0x0000000800047c82 */ /* 0x000fe20008000000 */
[----:B------:R-:W-:Y:S01]  /*1610*/  UMOV UR5, 0x40000040 ;  /* 0x4000004000057882 */ /* 0x000fe20000000000 */
[----:B------:R-:W-:Y:S01]  /*1620*/  UMOV UR6, UR9 ;  /* 0x0000000900067c82 */ /* 0x000fe20008000000 */
[----:B------:R-:W-:Y:S01]  /*1630*/  UMOV UR7, 0x40000040 ;  /* 0x4000004000077882 */ /* 0x000fe20000000000 */
[----:B------:R-:W-:Y:S01]  /*1640*/  UIADD3 UR14, UR8, 0x300, URZ ;  /* 0x00000300080e7890 */ /* 0x000fe2000fffe03f */
[----:B------:R-:W-:Y:S01]  /*1650*/  HGMMA.64x64x16.F32.BF16 R120, gdesc[UR4].tnspA.tnspB, RZ, !UPT ;  /* 0x60e00000047879f0 */ /* 0x000fe2000c7018ff */
[----:B------:R-:W-:Y:S01]  /*1660*/  UMOV UR4, UR10 ;  /* 0x0000000a00047c82 */ /* 0x000fe20008000000 */
[----:B------:R-:W-:Y:S01]  /*1670*/  UMOV UR5, 0x40000040 ;  /* 0x4000004000057882 */ /* 0x000fe20000000000 */
[----:B------:R-:W-:Y:S01]  /*1680*/  UIADD3 UR10, UR8, 0x280, URZ ;  /* 0x00000280080a7890 */ /* 0x000fe2000fffe03f */
[----:B------:R-:W-:Y:S01]  /*1690*/  HGMMA.64x64x16.F32.BF16 R88, gdesc[UR4].tnspA.tnspB, RZ, !UPT ;  /* 0x60e00000045879f0 */ /* 0x000fe2000c7018ff */
[----:B------:R-:W-:Y:S01]  /*16a0*/  UMOV UR4, UR11 ;  /* 0x0000000b00047c82 */ /* 0x000fe20008000000 */
[----:B------:R-:W-:-:S02]  /*16b0*/  UMOV UR5, 0x40000040 ;  /* 0x4000004000057882 */ /* 0x000fc40000000000 */
[----:B------:R-:W-:Y:S01]  /*16c0*/  HGMMA.64x64x16.F32.BF16 R56, gdesc[UR4].tnspA.tnspB, RZ, !UPT ;  /* 0x60e00000043879f0 */ /* 0x000fe2000c7018ff */
[----:B------:R-:W-:Y:S01]  /*16d0*/  UMOV UR4, UR14 ;  /* 0x0000000e00047c82 */ /* 0x000fe20008000000 */
[----:B------:R-:W-:Y:S02]  /*16e0*/  UMOV UR5, 0x40000040 ;  /* 0x4000004000057882 */ /* 0x000fe40000000000 */
[----:B------:R-:W-:Y:S01]  /*16f0*/  HGMMA.64x64x16.F32.BF16 R24, gdesc[UR4].tnspA.tnspB, RZ, !UPT ;  /* 0x60e00000041879f0 */ /* 0x000fe2000c7018ff */
[----:B------:R-:W-:Y:S02]  /*1700*/  UIADD3 UR4, UR8, 0x80, URZ ;  /* 0x0000008008047890 */ /* 0x000fe4000fffe03f */
[----:B------:R-:W-:Y:S02]  /*1710*/  UIADD3 UR6, UR9, 0x80, URZ ;  /* 0x0000008009067890 */ /* 0x000fe4000fffe03f */
[----:B------:R-:W-:Y:S01]  /*1720*/  UIADD3 UR9, UR8, 0x180, URZ ;  /* 0x0000018008097890 */ /* 0x000fe2000fffe03f */
[----:B------:R-:W-:Y:S01]  /*1730*/  UMOV UR5, 0x40000040 ;  /* 0x4000004000057882 */ /* 0x000fe20000000000 */
[----:B------:R-:W-:Y:S01]  /*1740*/  UMOV UR7, 0x40000040 ;  /* 0x4000004000077882 */ /* 0x000fe20000000000 */
[----:B------:R-:W-:-:S04]  /*1750*/  UIADD3 UR8, UR8, 0x380, URZ ;  /* 0x0000038008087890 */ /* 0x000fc8000fffe03f */
[----:B------:R-:W-:Y:S01]  /*1760*/  HGMMA.64x64x16.F32.BF16 R120, gdesc[UR4].tnspA.tnspB, R120 ;  /* 0x60e00000047879f0 */ /* 0x000fe20008701878 */
[----:B------:R-:W-:Y:S01]  /*1770*/  UMOV UR4, UR9 ;  /* 0x0000000900047c82 */ /* 0x000fe20008000000 */
[----:B------:R-:W-:Y:S02]  /*1780*/  UMOV UR5, 0x40000040 ;  /* 0x4000004000057882 */ /* 0x000fe40000000000 */
[----:B------:R-:W-:Y:S01]  /*1790*/  HGMMA.64x64x16.F32.BF16 R88, gdesc[UR4].tnspA.tnspB, R88 ;  /* 0x60e00000045879f0 */ /* 0x000fe20008701858 */
[----:B------:R-:W-:Y:S01]  /*17a0*/  UMOV UR4, UR10 ;  /* 0x0000000a00047c82 */ /* 0x000fe20008000000 */
[----:B------:R-:W-:Y:S02]  /*17b0*/  UMOV UR5, 0x40000040 ;  /* 0x4000004000057882 */ /* 0x000fe40000000000 */
[----:B------:R-:W-:Y:S01]  /*17c0*/  HGMMA.64x64x16.F32.BF16 R56, gdesc[UR4].tnspA.tnspB, R56 ;  /* 0x60e00000043879f0 */ /* 0x000fe20008701838 */
[----:B------:R-:W-:Y:S01]  /*17d0*/  UMOV UR4, UR8 ;  /* 0x0000000800047c82 */ /* 0x000fe20008000000 */
[----:B------:R-:W-:-:S02]  /*17e0*/  UMOV UR5, 0x40000040 ;  /* 0x4000004000057882 */ /* 0x000fc40000000000 */
[----:B------:R-:W-:Y:S01]  /*17f0*/  HGMMA.64x64x16.F32.BF16 R24, gdesc[UR4].tnspA.tnspB, R24, gsb0 ;  /* 0x60e00000041879f0 */ /* 0x000fe20008001818 */
[----:B------:R-:W-:-:S05]  /*1800*/  UMOV UR4, 0x1 ;  /* 0x0000000100047882 */ /* 0x000fca0000000000 */
.L_x_15:
[----:B0-----:R-:W-:-:S05]  /*1810*/  VIMNMX R11, R10, 0x1, PT ;  /* 0x000000010a0b7848 */ /* 0x001fca0003fe0100 */
[----:B------:R-:W-:-:S05]  /*1820*/  IMAD.IADD R11, R10, 0x1, -R11 ;  /* 0x000000010a0b7824 */ /* 0x000fca00078e0a0b */
[----:B------:R-:W-:-:S13]  /*1830*/  ISETP.GE.AND P1, PT, R11, 0x1, PT ;  /* 0x000000010b00780c */ /* 0x000fda0003f26270 */
[----:B------:R-:W-:Y:S05]  /*1840*/  @!P1 BRA `(.L_x_18) ;  /* 0x00000004004c9947 */ /* 0x000fea0003800000 */
[----:B------:R-:W0:Y:S01]  /*1850*/  S2UR UR6, SR_CgaCtaId ;  /* 0x00000000000679c3 */ /* 0x000e220000008800 */
[----:B------:R-:W-:Y:S01]  /*1860*/  UMOV UR5, 0x400 ;  /* 0x0000040000057882 */ /* 0x000fe20000000000 */
[----:B------:R-:W-:Y:S01]  /*1870*/  LOP3.LUT R17, R8, 0x1, RZ, 0xfc, !PT ;  /* 0x0000000108117812 */ /* 0x000fe200078efcff */
[----:B------:R-:W-:Y:S01]  /*1880*/  IMAD.MOV.U32 R16, RZ, RZ, RZ ;  /* 0x000000ffff107224 */ /* 0x000fe200078e00ff */
[----:B------:R-:W-:Y:S01]  /*1890*/  UISETP.NE.U32.AND UP0, UPT, UR4, URZ, UPT ;  /* 0x0000003f0400728c */ /* 0x000fe2000bf05070 */
[----:B------:R-:W-:Y:S02]  /*18a0*/  IMAD.MOV.U32 R10, RZ, RZ, R11 ;  /* 0x000000ffff0a7224 */ /* 0x000fe400078e000b */
[----:B------:R-:W-:Y:S01]  /*18b0*/  IMAD.MOV.U32 R12, RZ, RZ, RZ ;  /* 0x000000ffff0c7224 */ /* 0x000fe200078e00ff */
[----:B0-----:R-:W-:-:S04]  /*18c0*/  ULEA UR16, UR6, UR5, 0x18 ;  /* 0x0000000506107291 */ /* 0x001fc8000f8ec03f */
[----:B------:R-:W-:Y:S02]  /*18d0*/  UIADD3 UR5, UR16, 0x2c000, URZ ;  /* 0x0002c00010057890 */ /* 0x000fe4000fffe03f */
[----:B------:R-:W-:Y:S02]  /*18e0*/  USHF.R.U32.HI UR6, URZ, 0x4, UR16 ;  /* 0x000000043f067899 */ /* 0x000fe40008011610 */
[----:B------:R-:W-:Y:S02]  /*18f0*/  USHF.R.U32.HI UR5, URZ, 0x4, UR5 ;  /* 0x000000043f057899 */ /* 0x000fe40008011605 */
[----:B------:R-:W-:Y:S02]  /*1900*/  ULOP3.LUT UR18, UR6, 0x3fff, URZ, 0xc0, !UPT ;  /* 0x00003fff06127892 */ /* 0x000fe4000f8ec03f */
[----:B------:R-:W-:-:S12]  /*1910*/  ULOP3.LUT UR17, UR5, 0x3fff, URZ, 0xc0, !UPT ;  /* 0x00003fff05117892 */ /* 0x000fd8000f8ec03f */
.L_x_23:
[----:B------:R-:W-:-:S13]  /*1920*/  ISETP.NE.AND P2, PT, R17, 0x3, PT ;  /* 0x000000031100780c */ /* 0x000fda0003f45270 */
[----:B------:R-:W-:Y:S05]  /*1930*/  @!P2 BRA `(.L_x_19) ;  /* 0x000000000004a947 */ /* 0x000fea0003800000 */
[----:B------:R-:W-:Y:S01]  /*1940*/  BPT.TRAP 0x1 ;  /* 0x000000040000795c */ /* 0x000fe20000300000 */
.L_x_19:
[----:B------:R-:W-:Y:S01]  /*1950*/  SHF.L.U32 R14, R16, 0x1f, RZ ;  /* 0x0000001f100e7819 */ /* 0x000fe200000006ff */
[----:B------:R-:W-:-:S12]  /*1960*/  ULEA UR5, UR4, UR16, 0x3 ;  /* 0x0000001004057291 */ /* 0x000fd8000f8e183f */
.L_x_20:
[----:B0-----:R-:W-:-:S04]  /*1970*/  IMAD.U32 R15, RZ, RZ, UR5 ;  /* 0x00000005ff0f7e24 */ /* 0x001fc8000f8e00ff */
[----:B------:R0:W1:Y:S03]  /*1980*/  SYNCS.PHASECHK.TRANS64.TRYWAIT P1, [R15+URZ+0x37000], R14 ;  /* 0x0370000e0f0075a7 */ /* 0x000066000802017f */
[----:B-1----:R-:W-:Y:S05]  /*1990*/  @!P1 NANOSLEEP.SYNCS 0x989680 ;  /* 0x009896800000995d */ /* 0x002fea0003900000 */
[----:B------:R-:W1:Y:S02]  /*19a0*/  @!P1 SYNCS.PHASECHK.TRANS64 P1, [R15+URZ+0x37000], R14 ;  /* 0x0370000e0f0095a7 */ /* 0x000e64000802007f */
[----:B-1----:R-:W-:Y:S05]  /*19b0*/  @!P1 BRA `(.L_x_20) ;  /* 0xfffffffc00ec9947 */ /* 0x002fea000383ffff */
[----:B------:R-:W-:Y:S01]  /*19c0*/  ULEA UR5, UR4, UR18, 0xa ;  /* 0x0000001204057291 */ /* 0x000fe2000f8e503f */
[----:B------:R-:W-:Y:S01]  /*19d0*/  WARPGROUP.ARRIVE ;  /* 0x00000000000079c5 */ /* 0x000fe20000000000 */
[----:B------:R-:W-:Y:S02]  /*19e0*/  ULEA UR6, UR4, UR17, 0x8 ;  /* 0x0000001104067291 */ /* 0x000fe4000f8e403f */
[----:B------:R-:W-:Y:S02]  /*19f0*/  UIADD3 UR7, UR5, 0x100, URZ ;  /* 0x0000010005077890 */ /* 0x000fe4000fffe03f */
[----:B------:R-:W-:Y:S02]  /*1a00*/  UIADD3 UR14, UR5, 0x200, URZ ;  /* 0x00000200050e7890 */ /* 0x000fe4000fffe03f */
[----:B------:R-:W-:Y:S01]  /*1a10*/  UMOV UR8, UR5 ;  /* 0x0000000500087c82 */ /* 0x000fe20008000000 */
[----:B------:R-:W-:Y:S01]  /*1a20*/  UMOV UR9, 0x40000040 ;  /* 0x4000004000097882 */ /* 0x000fe20000000000 */
[----:B------:R-:W-:Y:S01]  /*1a30*/  UMOV UR10, UR6 ;  /* 0x00000006000a7c82 */ /* 0x000fe20008000000 */
[----:B------:R-:W-:Y:S01]  /*1a40*/  UMOV UR11, 0x40000040 ;  /* 0x40000040000b7882 */ /* 0x000fe20000000000 */
[----:B------:R-:W-:Y:S01]  /*1a50*/  UIADD3 UR15, UR5, 0x300, URZ ;  /* 0x00000300050f7890 */ /* 0x000fe2000fffe03f */
[----:B------:R-:W-:Y:S01]  /*1a60*/  HGMMA.64x64x16.F32.BF16 R120, gdesc[UR8].tnspA.tnspB, R120, UP0 ;  /* 0x60e00000087879f0 */ /* 0x000fe2000bf01878 */
[----:B------:R-:W-:Y:S01]  /*1a70*/  UMOV UR8, UR7 ;  /* 0x0000000700087c82 */ /* 0x000fe20008000000 */
[----:B------:R-:W-:Y:S01]  /*1a80*/  UMOV UR9, 0x40000040 ;  /* 0x4000004000097882 */ /* 0x000fe20000000000 */
[----:B------:R-:W-:Y:S01]  /*1a90*/  UIADD3 UR7, UR5, 0x280, URZ ;  /* 0x0000028005077890 */ /* 0x000fe2000fffe03f */
[----:B------:R-:W-:Y:S01]  /*1aa0*/  HGMMA.64x64x16.F32.BF16 R88, gdesc[UR8].tnspA.tnspB, R88, UP0 ;  /* 0x60e00000085879f0 */ /* 0x000fe2000bf01858 */
[----:B------:R-:W-:Y:S01]  /*1ab0*/  UMOV UR8, UR14 ;  /* 0x0000000e00087c82 */ /* 0x000fe20008000000 */
[----:B------:R-:W-:-:S02]  /*1ac0*/  UMOV UR9, 0x40000040 ;  /* 0x4000004000097882 */ /* 0x000fc40000000000 */
[----:B------:R-:W-:Y:S01]  /*1ad0*/  HGMMA.64x64x16.F32.BF16 R56, gdesc[UR8].tnspA.tnspB, R56, UP0 ;  /* 0x60e00000083879f0 */ /* 0x000fe2000bf01838 */
[----:B------:R-:W-:Y:S01]  /*1ae0*/  UMOV UR8, UR15 ;  /* 0x0000000f00087c82 */ /* 0x000fe20008000000 */
[----:B------:R-:W-:Y:S02]  /*1af0*/  UMOV UR9, 0x40000040 ;  /* 0x4000004000097882 */ /* 0x000fe40000000000 */
[----:B------:R-:W-:Y:S01]  /*1b00*/  HGMMA.64x64x16.F32.BF16 R24, gdesc[UR8].tnspA.tnspB, R24, UP0 ;  /* 0x60e00000081879f0 */ /* 0x000fe2000bf01818 */
        /* <DEDUP_REMOVED lines=15> */
[----:B------:R-:W-:Y:S03]  /*1c00*/  HGMMA.64x64x16.F32.BF16 R24, gdesc[UR8].tnspA.tnspB, R24, gsb0 ;  /* 0x60e00000081879f0 */ /* 0x000fe60008001818 */
[----:B------:R-:W-:Y:S02]  /*1c10*/  WARPGROUP.DEPBAR.LE gsb0, 0x1 ;  /* 0x00008000000079c5 */ /* 0x000fe40000010100 */
[----:B------:R-:W-:Y:S05]  /*1c20*/  @!P2 BRA `(.L_x_21) ;  /* 0x000000000004a947 */ /* 0x000fea0003800000 */
[----:B------:R-:W-:Y:S01]  /*1c30*/  BPT.TRAP 0x1 ;  /* 0x000000040000795c */ /* 0x000fe20000300000 */
.L_x_21:
[----:B------:R-:W-:-:S13]  /*1c40*/  ISETP.NE.AND P1, PT, R9, RZ, PT ;  /* 0x000000ff0900720c */ /* 0x000fda0003f25270 */
[----:B0-----:R-:W-:-:S05]  /*1c50*/  @P1 LEA R14, R12, UR16, 0x3 ;  /* 0x000000100c0e1c11 */ /* 0x001fca000f8e18ff */
[----:B------:R-:W-:-:S05]  /*1c60*/  @P1 VIADD R15, R14, 0x37058 ;  /* 0x000370580e0f1836 */ /* 0x000fca0000000000 */
[----:B------:R-:W-:-:S04]  /*1c70*/  @P1 PRMT R15, R6, 0x654, R15 ;  /* 0x00000654060f1816 */ /* 0x000fc8000000000f */
[----:B------:R0:W-:Y:S01]  /*1c80*/  @P1 SYNCS.ARRIVE.TRANS64.RED.A1T0 RZ, [R15+URZ], RZ ;  /* 0x000000ff0fff19a7 */ /* 0x0001e2000810043f */
[----:B------:R-:W-:-:S13]  /*1c90*/  ISETP.GT.U32.AND P1, PT, R8, 0x1, PT ;  /* 0x000000010800780c */ /* 0x000fda0003f24070 */
[----:B0-----:R-:W-:Y:S05]  /*1ca0*/  @P1 BRA `(.L_x_22) ;  /* 0x0000000000041947 */ /* 0x001fea0003800000 */
[----:B------:R-:W-:Y:S01]  /*1cb0*/  BPT.TRAP 0x1 ;  /* 0x000000040000795c */ /* 0x000fe20000300000 */
.L_x_22:
[----:B------:R-:W-:Y:S01]  /*1cc0*/  UIADD3 UR4, UR4, 0x1, URZ ;  /* 0x0000000104047890 */ /* 0x000fe2000fffe03f */
[----:B------:R-:W-:Y:S01]  /*1cd0*/  ISETP.GT.AND P2, PT, R10, 0x1, PT ;  /* 0x000000010a00780c */ /* 0x000fe20003f44270 */
[----:B------:R-:W-:Y:S02]  /*1ce0*/  VIADD R12, R12, 0x1 ;  /* 0x000000010c0c7836 */ /* 0x000fe40000000000 */
[----:B------:R-:W-:Y:S01]  /*1cf0*/  UISETP.NE.AND UP0, UPT, UR4, 0xb, UPT ;  /* 0x0000000b0400788c */ /* 0x000fe2000bf05270 */
[----:B------:R-:W-:Y:S02]  /*1d00*/  VIADD R10, R10, 0xffffffff ;  /* 0xffffffff0a0a7836 */ /* 0x000fe40000000000 */
[C---:B------:R-:W-:Y:S01]  /*1d10*/  ISETP.NE.AND P1, PT, R12.reuse, 0xb, PT ;  /* 0x0000000b0c00780c */ /* 0x040fe20003f25270 */
[----:B------:R-:W-:Y:S02]  /*1d20*/  USEL UR5, URZ, 0x1, UP0 ;  /* 0x000000013f057887 */ /* 0x000fe40008000000 */
[----:B------:R-:W-:Y:S01]  /*1d30*/  USEL UR4, UR4, URZ, UP0 ;  /* 0x0000003f04047287 */ /* 0x000fe20008000000 */
[----:B------:R-:W-:Y:S01]  /*1d40*/  SEL R12, R12, RZ, P1 ;  /* 0x000000ff0c0c7207 */ /* 0x000fe20000800000 */
[----:B------:R-:W-:-:S02]  /*1d50*/  UPLOP3.LUT UP0, UPT, UPT, UPT, UPT, 0x80, 0x0 ;  /* 0x000000000000789c */ /* 0x000fc40003f0f070 */
[----:B------:R-:W-:Y:S01]  /*1d60*/  LOP3.LUT R16, R16, UR5, RZ, 0x3c, !PT ;  /* 0x0000000510107c12 */ /* 0x000fe2000f8e3cff */
[----:B------:R-:W-:Y:S08]  /*1d70*/  @P2 BRA `(.L_x_23) ;  /* 0xfffffff800e82947 */ /* 0x000ff0000383ffff */
.L_x_18:
[----:B------:R-:W-:Y:S02]  /*1d80*/  WARPGROUP.DEPBAR.LE gsb0, 0x0 ;  /* 0x00008000000079c5 */ /* 0x000fe40000010000 */
[----:B------:R-:W-:Y:S05]  /*1d90*/  @!P0 BRA `(.L_x_24) ;  /* 0x0000000000548947 */ /* 0x000fea0003800000 */
[----:B------:R-:W-:-:S04]  /*1da0*/  LOP3.LUT R10, R8, 0x1, RZ, 0xfc, !PT ;  /* 0x00000001080a7812 */ /* 0x000fc800078efcff */
[----:B------:R-:W-:-:S13]  /*1db0*/  ISETP.NE.AND P0, PT, R10, 0x3, PT ;  /* 0x000000030a00780c */ /* 0x000fda0003f05270 */
[----:B------:R-:W-:Y:S05]  /*1dc0*/  @!P0 BRA `(.L_x_25) ;  /* 0x0000000000048947 */ /* 0x000fea0003800000 */
[----:B------:R-:W-:Y:S01]  /*1dd0*/  BPT.TRAP 0x1 ;  /* 0x000000040000795c */ /* 0x000fe20000300000 */
.L_x_25:
[----:B------:R-:W-:Y:S01]  /*1de0*/  ISETP.NE.AND P0, PT, R9, RZ, PT ;  /* 0x000000ff0900720c */ /* 0x000fe20003f05270 */
[----:B------:R-:W-:Y:S01]  /*1df0*/  BSSY B0, `(.L_x_26) ;  /* 0x000000d000007945 */ /* 0x000fe20003800000 */
[----:B------:R-:W-:-:S11]  /*1e00*/  ISETP.GT.U32.AND P1, PT, R8, 0x1, PT ;  /* 0x000000010800780c */ /* 0x000fd60003f24070 */
[----:B------:R-:W-:Y:S05]  /*1e10*/  @!P0 BRA `(.L_x_27) ;  /* 0x0000000000288947 */ /* 0x000fea0003800000 */
[----:B------:R-:W0:Y:S01]  /*1e20*/  S2R R10, SR_CgaCtaId ;  /* 0x00000000000a7919 */ /* 0x000e220000008800 */
[----:B------:R-:W-:-:S05]  /*1e30*/  IMAD.WIDE.U32 R8, R11, -0x45d1745d, RZ ;  /* 0xba2e8ba30b087825 */ /* 0x000fca00078e00ff */
[----:B------:R-:W-:Y:S02]  /*1e40*/  SHF.R.U32.HI R8, RZ, 0x3, R9 ;  /* 0x00000003ff087819 */ /* 0x000fe40000011609 */
[----:B------:R-:W-:-:S03]  /*1e50*/  MOV R9, 0x400 ;  /* 0x0000040000097802 */ /* 0x000fc60000000f00 */
[----:B------:R-:W-:Y:S01]  /*1e60*/  IMAD R11, R8, -0xb, R11 ;  /* 0xfffffff5080b7824 */ /* 0x000fe200078e020b */
[----:B0-----:R-:W-:-:S05]  /*1e70*/  LEA R10, R10, R9, 0x18 ;  /* 0x000000090a0a7211 */ /* 0x001fca00078ec0ff */
[----:B------:R-:W-:-:S04]  /*1e80*/  IMAD R11, R11, 0x8, R10 ;  /* 0x000000080b0b7824 */ /* 0x000fc800078e020a */
[----:B------:R-:W-:-:S05]  /*1e90*/  VIADD R11, R11, 0x37058 ;  /* 0x000370580b0b7836 */ /* 0x000fca0000000000 */
[----:B------:R-:W-:-:S04]  /*1ea0*/  PRMT R11, R6, 0x654, R11 ;  /* 0x00000654060b7816 */ /* 0x000fc8000000000b */
[----:B------:R0:W-:Y:S03]  /*1eb0*/  SYNCS.ARRIVE.TRANS64.RED.A1T0 RZ, [R11+URZ], RZ ;  /* 0x000000ff0bff79a7 */ /* 0x0001e6000810043f */
.L_x_27:
[----:B------:R-:W-:Y:S05]  /*1ec0*/  BSYNC B0 ;  /* 0x0000000000007941 */ /* 0x000fea0003800000 */
.L_x_26:
[----:B------:R-:W-:Y:S05]  /*1ed0*/  @P1 BRA `(.L_x_24) ;  /* 0x0000000000041947 */ /* 0x000fea0003800000 */
[----:B------:R-:W-:Y:S01]  /*1ee0*/  BPT.TRAP 0x1 ;  /* 0x000000040000795c */ /* 0x000fe20000300000 */
.L_x_24:
[----:B------:R-:W1:Y:S01]  /*1ef0*/  S2R R19, SR_CTAID.X ;  /* 0x0000000000137919 */ /* 0x000e620000002500 */
[----:B------:R-:W4:Y:S01]  /*1f00*/  LDC.64 R8, c[0x0][0x280] ;  /* 0x0000a000ff087b82 */ /* 0x000f220000000a00 */
[CC--:B------:R-:W-:Y:S02]  /*1f10*/  LEA.HI R6, R7.reuse, R4.reuse, RZ, 0x2 ;  /* 0x0000000407067211 */ /* 0x0c0fe400078f10ff */
[----:B------:R-:W-:Y:S02]  /*1f20*/  LEA.HI R7, R7, R4, RZ, 0x5 ;  /* 0x0000000407077211 */ /* 0x000fe400078f28ff */
[--C-:B------:R-:W-:Y:S02]  /*1f30*/  SHF.R.S32.HI R10, RZ, 0x2, R6.reuse ;  /* 0x00000002ff0a7819 */ /* 0x100fe40000011406 */
[----:B0-----:R-:W-:Y:S01]  /*1f40*/  SHF.R.S32.HI R11, RZ, 0x1f, R6 ;  /* 0x0000001fff0b7819 */ /* 0x001fe20000011406 */
[----:B------:R-:W0:Y:S01]  /*1f50*/  LDC.64 R14, c[0x0][0x658] ;  /* 0x00019600ff0e7b82 */ /* 0x000e220000000a00 */
[----:B------:R-:W-:-:S02]  /*1f60*/  LOP3.LUT R17, R6, 0xfffffffc, RZ, 0xc0, !PT ;  /* 0xfffffffc06117812 */ /* 0x000fc400078ec0ff */
[----:B------:R-:W-:Y:S02]  /*1f70*/  LEA.HI R11, R11, R10, RZ, 0x3 ;  /* 0x0000000a0b0b7211 */ /* 0x000fe400078f18ff */
[----:B------:R-:W-:Y:S01]  /*1f80*/  SHF.R.S32.HI R7, RZ, 0x5, R7 ;  /* 0x00000005ff077819 */ /* 0x000fe20000011407 */
[----:B------:R-:W-:Y:S01]  /*1f90*/  IMAD.IADD R16, R4, 0x1, -R17 ;  /* 0x0000000104107824 */ /* 0x000fe200078e0a11 */
[----:B------:R-:W-:Y:S01]  /*1fa0*/  LOP3.LUT R11, R11, 0xfffffff8, RZ, 0xc0, !PT ;  /* 0xfffffff80b0b7812 */ /* 0x000fe200078ec0ff */
[----:B------:R-:W-:Y:S01]  /*1fb0*/  IMAD.SHL.U32 R4, R13, 0x40, RZ ;  /* 0x000000400d047824 */ /* 0x000fe200078e00ff */
[----:B------:R-:W-:Y:S01]  /*1fc0*/  SHF.R.S32.HI R17, RZ, 0x1f, R5 ;  /* 0x0000001fff117819 */ /* 0x000fe20000011405 */
[----:B------:R-:W-:Y:S02]  /*1fd0*/  IMAD.SHL.U32 R12, R16, 0x2, RZ ;  /* 0x00000002100c7824 */ /* 0x000fe400078e00ff */
[----:B------:R-:W-:-:S03]  /*1fe0*/  IMAD.IADD R10, R10, 0x1, -R11 ;  /* 0x000000010a0a7824 */ /* 0x000fc600078e0a0b */
[----:B------:R-:W-:Y:S02]  /*1ff0*/  SHF.R.S32.HI R13, RZ, 0x1f, R12 ;  /* 0x0000001fff0d7819 */ /* 0x000fe4000001140c */
[----:B------:R-:W-:-:S03]  /*2000*/  SHF.R.S32.HI R11, RZ, 0x1f, R10 ;  /* 0x0000001fff0b7819 */ /* 0x000fc6000001140a */
[----:B------:R-:W-:-:S04]  /*2010*/  IMAD.WIDE R164, R7, 0x10, R10 ;  /* 0x0000001007a47825 */ /* 0x000fc800078e020a */
[C---:B-1----:R-:W-:Y:S02]  /*2020*/  IMAD.SHL.U32 R22, R19.reuse, 0x100, RZ ;  /* 0x0000010013167824 */ /* 0x042fe400078e00ff */
[----:B------:R-:W-:-:S03]  /*2030*/  IMAD.WIDE R164, R19, 0x100, R164 ;  /* 0x0000010013a47825 */ /* 0x000fc600078e02a4 */
[----:B----4-:R-:W-:-:S13]  /*2040*/  ISETP.GE.AND P0, PT, R22, R8, PT ;  /* 0x000000081600720c */ /* 0x010fda0003f06270 */
[----:B0-----:R-:W-:Y:S05]  /*2050*/  @P0 EXIT ;  /* 0x000000000000094d */ /* 0x001fea0003800000 */
[----:B------:R-:W-:Y:S01]  /*2060*/  ULDC UR6, c[0x0][0x288] ;  /* 0x0000a20000067ab9 */ /* 0x000fe20000000800 */
[----:B------:R-:W-:Y:S01]  /*2070*/  ULDC.64 UR4, c[0x0][0x660] ;  /* 0x0001980000047ab9 */ /* 0x000fe20000000a00 */
[----:B------:R-:W-:Y:S01]  /*2080*/  ISETP.GE.AND P0, PT, R5, UR6, PT ;  /* 0x0000000605007c0c */ /* 0x000fe2000bf06270 */
[-C--:B------:R-:W-:Y:S01]  /*2090*/  IMAD.WIDE.U32 R18, R164, R14.reuse, R12 ;  /* 0x0000000ea4127225 */ /* 0x080fe200078e000c */
[----:B------:R-:W-:Y:S02]  /*20a0*/  SHF.R.S32.HI R6, RZ, 0x1f, R4 ;  /* 0x0000001fff067819 */ /* 0x000fe40000011404 */
[----:B------:R-:W-:Y:S01]  /*20b0*/  ISETP.GE.OR P0, PT, R4, R9, P0 ;  /* 0x000000090400720c */ /* 0x000fe20000706670 */
[----:B------:R-:W-:Y:S02]  /*20c0*/  IMAD R20, R165, R14, RZ ;  /* 0x0000000ea5147224 */ /* 0x000fe400078e02ff */
[----:B------:R-:W-:Y:S02]  /*20d0*/  IMAD R154, R17, UR4, RZ ;  /* 0x00000004119a7c24 */ /* 0x000fe4000f8e02ff */
[----:B------:R-:W-:Y:S01]  /*20e0*/  IMAD R21, R164, R15, R20 ;  /* 0x0000000fa4157224 */ /* 0x000fe200078e0214 */
[----:B------:R-:W-:Y:S01]  /*20f0*/  IADD3 R20, P1, R4, R18, RZ ;  /* 0x0000001204147210 */ /* 0x000fe20007f3e0ff */
[----:B------:R-:W-:-:S03]  /*2100*/  IMAD R23, R5, UR5, R154 ;  /* 0x0000000505177c24 */ /* 0x000fc6000f8e029a */
[----:B------:R-:W-:-:S03]  /*2110*/  IADD3.X R21, R6, R19, R21, P1, !PT ;  /* 0x0000001306157210 */ /* 0x000fc60000ffe415 */
[----:B------:R-:W-:Y:S06]  /*2120*/  @P0 EXIT ;  /* 0x000000000000094d */ /* 0x000fec0003800000 */
[----:B------:R-:W-:Y:S01]  /*2130*/  ULDC UR5, c[0x0][0x28c] ;  /* 0x0000a30000057ab9 */ /* 0x000fe20000000800 */
[----:B------:R-:W-:Y:S01]  /*2140*/  ULDC UR6, c[0x0][0x290] ;  /* 0x0000a40000067ab9 */ /* 0x000fe20000000800 */
[----:B------:R-:W-:Y:S01]  /*2150*/  ISETP.GE.AND P0, PT, R152, UR5, PT ;  /* 0x0000000598007c0c */ /* 0x000fe2000bf06270 */
[----:B------:R-:W-:Y:S01]  /*2160*/  IMAD.WIDE.U32 R20, R5, UR4, R20 ;  /* 0x0000000405147c25 */ /* 0x000fe2000f8e0014 */
[----:B------:R-:W-:Y:S01]  /*2170*/  SHF.R.S32.HI R18, RZ, 0x1f, R3 ;  /* 0x0000001fff127819 */ /* 0x000fe20000011403 */
[----:B------:R-:W-:Y:S01]  /*2180*/  ULDC.64 UR4, c[0x0][0x670] ;  /* 0x00019c0000047ab9 */ /* 0x000fe20000000a00 */
[----:B------:R-:W-:Y:S01]  /*2190*/  ISETP.GE.OR P0, PT, R3, UR6, P0 ;  /* 0x0000000603007c0c */ /* 0x000fe20008706670 */
[----:B------:R-:W-:Y:S02]  /*21a0*/  IMAD.IADD R21, R21, 0x1, R23 ;  /* 0x0000000115157824 */ /* 0x000fe400078e0217 */
[----:B------:R-:W-:Y:S02]  /*21b0*/  IMAD R154, R18, UR4, RZ ;  /* 0x00000004129a7c24 */ /* 0x000fe4000f8e02ff */
[----:B------:R-:W-:-:S04]  /*21c0*/  IMAD.WIDE.U32 R20, R3, UR4, R20 ;  /* 0x0000000403147c25 */ /* 0x000fc8000f8e0014 */
[----:B------:R-:W-:Y:S02]  /*21d0*/  IMAD R19, R3, UR5, R154 ;  /* 0x0000000503137c24 */ /* 0x000fe4000f8e029a */
[----:B------:R-:W-:Y:S02]  /*21e0*/  IMAD R7, R7, -0x10, -R22 ;  /* 0xfffffff007077824 */ /* 0x000fe400078e0a16 */
[----:B------:R-:W-:Y:S05]  /*21f0*/  @P0 EXIT ;  /* 0x000000000000094d */ /* 0x000fea0003800000 */
[----:B---3-5:R-:W-:Y:S01]  /*2200*/  FSETP.NEU.AND P1, PT, R2, RZ, PT ;  /* 0x000000ff0200720b */ /* 0x028fe20003f2d000 */
[----:B------:R-:W-:Y:S01]  /*2210*/  IMAD R9, R16, -0x2, R9 ;  /* 0xfffffffe10097824 */ /* 0x000fe200078e0209 */
[----:B------:R-:W-:Y:S01]  /*2220*/  SHF.R.S32.HI R153, RZ, 0x1f, R152 ;  /* 0x0000001fff997819 */ /* 0x000fe20000011498 */
[----:B------:R-:W-:Y:S01]  /*2230*/  ULDC.64 UR4, c[0x0][0x668] ;  /* 0x00019a0000047ab9 */ /* 0x000fe20000000a00 */
[----:B------:R-:W-:Y:S01]  /*2240*/  IADD3 R7, R7, R8, -R10 ;  /* 0x0000000807077210 */ /* 0x000fe20007ffe80a */
[----:B------:R-:W-:Y:S01]  /*2250*/  IMAD.IADD R8, R9, 0x1, -R4 ;  /* 0x0000000109087824 */ /* 0x000fe200078e0a04 */
[----:B------:R-:W-:Y:S01]  /*2260*/  ULDC.64 UR6, c[0x0][0x640] ;  /* 0x0001900000067ab9 */ /* 0x000fe20000000a00 */
[----:B------:R-:W-:Y:S02]  /*2270*/  IMAD.IADD R21, R21, 0x1, R19 ;  /* 0x0000000115157824 */ /* 0x000fe400078e0213 */
[C---:B------:R-:W-:Y:S01]  /*2280*/  IMAD R9, R153.reuse, UR4, RZ ;  /* 0x0000000499097c24 */ /* 0x040fe2000f8e02ff */
[----:B------:R-:W-:Y:S01]  /*2290*/  ISETP.GT.AND P4, PT, R8, RZ, PT ;  /* 0x000000ff0800720c */ /* 0x000fe20003f84270 */
[----:B------:R-:W-:-:S02]  /*22a0*/  IMAD R153, R153, UR6, RZ ;  /* 0x0000000699997c24 */ /* 0x000fc4000f8e02ff */
[C---:B------:R-:W-:Y:S01]  /*22b0*/  IMAD R155, R152.reuse, UR5, R9 ;  /* 0x00000005989b7c24 */ /* 0x040fe2000f8e0209 */
[----:B------:R-:W-:Y:S01]  /*22c0*/  ISETP.GT.AND P0, PT, R7, RZ, P4 ;  /* 0x000000ff0700720c */ /* 0x000fe20002704270 */
[----:B------:R-:W-:Y:S01]  /*22d0*/  IMAD.WIDE.U32 R10, R152, UR4, R20 ;  /* 0x00000004980a7c25 */ /* 0x000fe2000f8e0014 */
[----:B------:R-:W-:-:S03]  /*22e0*/  SHF.L.U64.HI R9, R14, 0x3, R15 ;  /* 0x000000030e097819 */ /* 0x000fc6000001020f */
[----:B------:R-:W-:Y:S02]  /*22f0*/  IMAD R153, R152, UR7, R153 ;  /* 0x0000000798997c24 */ /* 0x000fe4000f8e0299 */
[----:B------:R-:W-:Y:S02]  /*2300*/  IMAD.SHL.U32 R156, R14, 0x8, RZ ;  /* 0x000000080e9c7824 */ /* 0x000fe400078e00ff */
[----:B------:R-:W-:Y:S01]  /*2310*/  IMAD.IADD R155, R11, 0x1, R155 ;  /* 0x000000010b9b7824 */ /* 0x000fe200078e029b */
[----:B------:R-:W-:Y:S06]  /*2320*/  @!P1 BRA `(.L_x_28) ;  /* 0x00000074007c9947 */ /* 0x000fec0003800000 */
[----:B------:R-:W-:Y:S01]  /*2330*/  IADD3 R16, P1, R4, R12, RZ ;  /* 0x0000000c04107210 */ /* 0x000fe20007f3e0ff */
[----:B------:R-:W-:Y:S01]  /*2340*/  ULDC.64 UR8, c[0x0][0x638] ;  /* 0x00018e0000087ab9 */ /* 0x000fe20000000a00 */
[----:B------:R-:W-:Y:S01]  /*2350*/  ULDC.64 UR10, c[0x0][0x648] ;  /* 0x00019200000a7ab9 */ /* 0x000fe20000000a00 */
[----:B------:R-:W-:Y:S01]  /*2360*/  IMAD R20, R17, UR8, RZ ;  /* 0x0000000811147c24 */ /* 0x000fe2000f8e02ff */
[----:B------:R-:W-:Y:S01]  /*2370*/  ULDC.64 UR4, c[0x0][0x630] ;  /* 0x00018c0000047ab9 */ /* 0x000fe20000000a00 */
[----:B------:R-:W-:Y:S01]  /*2380*/  IMAD.X R17, R6, 0x1, R13, P1 ;  /* 0x0000000106117824 */ /* 0x000fe200008e060d */
[----:B------:R-:W-:Y:S01]  /*2390*/  ULDC.64 UR14, c[0x0][0x628] ;  /* 0x00018a00000e7ab9 */ /* 0x000fe20000000a00 */
[C---:B------:R-:W-:Y:S02]  /*23a0*/  IMAD R11, R5.reuse, UR9, R20 ;  /* 0x00000009050b7c24 */ /* 0x040fe4000f8e0214 */
[----:B------:R-:W-:-:S04]  /*23b0*/  IMAD.WIDE.U32 R16, R5, UR8, R16 ;  /* 0x0000000805107c25 */ /* 0x000fc8000f8e0010 */
[----:B------:R-:W-:Y:S02]  /*23c0*/  IMAD R18, R18, UR10, RZ ;  /* 0x0000000a12127c24 */ /* 0x000fe4000f8e02ff */
[----:B------:R-:W-:Y:S02]  /*23d0*/  IMAD.IADD R17, R17, 0x1, R11 ;  /* 0x0000000111117824 */ /* 0x000fe400078e020b */
[C---:B------:R-:W-:Y:S02]  /*23e0*/  IMAD R157, R3.reuse, UR11, R18 ;  /* 0x0000000b039d7c24 */ /* 0x040fe4000f8e0212 */
[----:B------:R-:W-:-:S04]  /*23f0*/  IMAD.WIDE.U32 R16, R3, UR10, R16 ;  /* 0x0000000a03107c25 */ /* 0x000fc8000f8e0010 */
[----:B------:R-:W-:Y:S02]  /*2400*/  IMAD.IADD R17, R17, 0x1, R157 ;  /* 0x0000000111117824 */ /* 0x000fe400078e029d */
[----:B------:R-:W-:Y:S02]  /*2410*/  IMAD R21, R165, UR4, RZ ;  /* 0x00000004a5157c24 */ /* 0x000fe4000f8e02ff */
[----:B------:R-:W-:-:S04]  /*2420*/  IMAD.WIDE.U32 R16, R152, UR6, R16 ;  /* 0x0000000698107c25 */ /* 0x000fc8000f8e0010 */
[----:B------:R-:W-:Y:S02]  /*2430*/  IMAD.IADD R19, R153, 0x1, R17 ;  /* 0x0000000199137824 */ /* 0x000fe400078e0211 */
[----:B------:R-:W-:Y:S02]  /*2440*/  IMAD.MOV.U32 R18, RZ, RZ, R16 ;  /* 0x000000ffff127224 */ /* 0x000fe400078e0010 */
[C---:B------:R-:W-:Y:S02]  /*2450*/  IMAD R158, R164.reuse, UR5, R21 ;  /* 0x00000005a49e7c24 */ /* 0x040fe4000f8e0215 */
[----:B------:R-:W-:-:S04]  /*2460*/  IMAD.WIDE.U32 R22, R164, UR4, R18 ;  /* 0x00000004a4167c25 */ /* 0x000fc8000f8e0012 */
[----:B------:R-:W-:Y:S01]  /*2470*/  IMAD.IADD R21, R23, 0x1, R158 ;  /* 0x0000000117157824 */ /* 0x000fe200078e029e */
[----:B------:R-:W-:-:S04]  /*2480*/  LEA R20, P1, R22, UR14, 0x1 ;  /* 0x0000000e16147c11 */ /* 0x000fc8000f8208ff */
[----:B------:R-:W-:-:S05]  /*2490*/  LEA.HI.X R21, R22, UR15, R21, 0x1, P1 ;  /* 0x0000000f16157c11 */ /* 0x000fca00088f0c15 */
[----:B------:R-:W3:Y:S01]  /*24a0*/  @P0 LDG.E.LTC128B.U16 R159, desc[UR12][R20.64] ;  /* 0x0000000c149f0981 */ /* 0x000ee2000c1e1520 */
[----:B------:R-:W-:Y:S01]  /*24b0*/  IMAD.WIDE.U32 R22, R152, UR6, RZ ;  /* 0x0000000698167c25 */ /* 0x000fe2000f8e00ff */
[----:B------:R-:W-:Y:S01]  /*24c0*/  ULDC.64 UR6, c[0x0][0x650] ;  /* 0x0001940000067ab9 */ /* 0x000fe20000000a00 */
[----:B------:R-:W-:Y:S01]  /*24d0*/  ISETP.GT.AND P6, PT, R8, 0x1, PT ;  /* 0x000000010800780c */ /* 0x000fe20003fc4270 */
[----:B------:R-:W-:Y:S01]  /*24e0*/  BSSY B0, `(.L_x_29) ;  /* 0x0000019000007945 */ /* 0x000fe20003800000 */
[----:B------:R-:W-:Y:S01]  /*24f0*/  IMAD.IADD R153, R23, 0x1, R153 ;  /* 0x0000000117997824 */ /* 0x000fe200078e0299 */
[----:B------:R-:W-:Y:S01]  /*2500*/  LEA R154, P1, R10, UR6, 0x1 ;  /* 0x000000060a9a7c11 */ /* 0x000fe2000f8208ff */
[----:B------:R-:W-:-:S03]  /*2510*/  IMAD.MOV.U32 R152, RZ, RZ, R22 ;  /* 0x000000ffff987224 */ /* 0x000fc600078e0016 */
[----:B------:R-:W-:Y:S01]  /*2520*/  LEA.HI.X R155, R10, UR7, R155, 0x1, P1 ;  /* 0x000000070a9b7c11 */ /* 0x000fe200088f0c9b */
[----:B------:R-:W-:Y:S01]  /*2530*/  IMAD.WIDE.U32 R160, R164, UR4, R152 ;  /* 0x00000004a4a07c25 */ /* 0x000fe2000f8e0098 */
[----:B------:R-:W-:-:S03]  /*2540*/  ISETP.GT.AND P1, PT, R7, RZ, P6 ;  /* 0x000000ff0700720c */ /* 0x000fc60003724270 */
[----:B------:R-:W-:Y:S02]  /*2550*/  IMAD.IADD R161, R158, 0x1, R161 ;  /* 0x000000019ea17824 */ /* 0x000fe400078e02a1 */
[----:B------:R-:W-:-:S04]  /*2560*/  IMAD.WIDE.U32 R160, R3, UR10, R160 ;  /* 0x0000000a03a07c25 */ /* 0x000fc8000f8e00a0 */
[----:B------:R-:W-:Y:S02]  /*2570*/  IMAD.IADD R161, R157, 0x1, R161 ;  /* 0x000000019da17824 */ /* 0x000fe400078e02a1 */
[----:B------:R-:W-:-:S04]  /*2580*/  IMAD.WIDE.U32 R160, R5, UR8, R160 ;  /* 0x0000000805a07c25 */ /* 0x000fc8000f8e00a0 */
[----:B------:R-:W-:Y:S01]  /*2590*/  IMAD.IADD R161, R11, 0x1, R161 ;  /* 0x000000010ba17824 */ /* 0x000fe200078e02a1 */
[----:B------:R-:W-:-:S04]  /*25a0*/  IADD3 R160, P2, P3, R4, R160, R12 ;  /* 0x000000a004a07210 */ /* 0x000fc80007b5e00c */
[----:B------:R-:W-:Y:S02]  /*25b0*/  IADD3.X R161, R6, R161, R13, P2, P3 ;  /* 0x000000a106a17210 */ /* 0x000fe400017e640d */
[----:B------:R-:W-:-:S04]  /*25c0*/  LEA R166, P2, R160, UR14, 0x1 ;  /* 0x0000000ea0a67c11 */ /* 0x000fc8000f8408ff */
[----:B------:R-:W-:Y:S01]  /*25d0*/  LEA.HI.X R167, R160, UR15, R161, 0x1, P2 ;  /* 0x0000000fa0a77c11 */ /* 0x000fe200090f0ca1 */
[----:B---3--:R-:W-:-:S04]  /*25e0*/  IMAD.U32 R163, R159, 0x10000, RZ ;  /* 0x000100009fa37824 */ /* 0x008fc800078e00ff */
[----:B------:R-:W-:-:S04]  /*25f0*/  FMUL R163, R163, R2 ;  /* 0x00000002a3a37220 */ /* 0x000fc80000400000 */
[C---:B--2---:R-:W-:Y:S01]  /*2600*/  FFMA R162, R120.reuse, R0, R163 ;  /* 0x0000000078a27223 */ /* 0x044fe200000000a3 */
[----:B------:R-:W-:-:S04]  /*2610*/  LOP3.LUT R120, R120, 0xfffffffd, RZ, 0xc0, !PT ;  /* 0xfffffffd78787812 */ /* 0x000fc800078ec0ff */
[----:B------:R-:W-:Y:S02]  /*2620*/  F2FP.BF16.F32.PACK_AB R162, RZ, R162 ;  /* 0x000000a2ffa2723e */ /* 0x000fe400000010ff */
[----:B------:R-:W-:-:S03]  /*2630*/  @P6 LOP3.LUT R120, R120, 0x2, RZ, 0xfc, !PT ;  /* 0x0000000278786812 */ /* 0x000fc600078efcff */
[----:B------:R0:W-:Y:S01]  /*2640*/  @P0 STG.E.U16 desc[UR12][R154.64], R162 ;  /* 0x000000a29a000986 */ /* 0x0001e2000c10150c */
[----:B------:R-:W-:Y:S05]  /*2650*/  @!P1 BRA `(.L_x_30) ;  /* 0x0000000000049947 */ /* 0x000fea0003800000 */
[----:B------:R1:W5:Y:S02]  /*2660*/  LDG.E.LTC128B.U16 R159, desc[UR12][R166.64+0x2] ;  /* 0x0000020ca69f7981 */ /* 0x000364000c1e1520 */
.L_x_30:
[----:B------:R-:W-:Y:S05]  /*2670*/  BSYNC B0 ;  /* 0x0000000000007941 */ /* 0x000fea0003800000 */
.L_x_29:
[----:B------:R-:W-:Y:S01]  /*2680*/  USHF.L.U32 UR6, UR4, 0x3, URZ ;  /* 0x0000000304067899 */ /* 0x000fe2000800063f */
[----:B-----5:R-:W-:Y:S01]  /*2690*/  IMAD.U32 R17, R159, 0x10000, RZ ;  /* 0x000100009f117824 */ /* 0x020fe200078e00ff */
[----:B------:R-:W-:Y:S01]  /*26a0*/  USHF.L.U64.HI UR7, UR4, 0x3, UR5 ;  /* 0x0000000304077899 */ /* 0x000fe20008010205 */
[----:B------:R-:W-:Y:S02]  /*26b0*/  ISETP.GT.AND P0, PT, R7, 0x8, P4 ;  /* 0x000000080700780c */ /* 0x000fe40002704270 */
[----:B------:R-:W-:Y:S01]  /*26c0*/  FMUL R10, R17, R2 ;  /* 0x00000002110a7220 */ /* 0x000fe20000400000 */
[----:B------:R-:W-:Y:S02]  /*26d0*/  IMAD.U32 R160, RZ, RZ, UR6 ;  /* 0x00000006ffa07e24 */ /* 0x000fe4000f8e00ff */
[----:B------:R-:W-:Y:S02]  /*26e0*/  IMAD.U32 R161, RZ, RZ, UR7 ;  /* 0x00000007ffa17e24 */ /* 0x000fe4000f8e00ff */
[----:B------:R-:W-:Y:S01]  /*26f0*/  FFMA R10, R121, R0, R10 ;  /* 0x00000000790a7223 */ /* 0x000fe2000000000a */
[----:B------:R-:W-:-:S04]  /*2700*/  IMAD.WIDE.U32 R160, R164, UR4, R160 ;  /* 0x00000004a4a07c25 */ /* 0x000fc8000f8e00a0 */
[----:B------:R-:W-:Y:S01]  /*2710*/  F2FP.BF16.F32.PACK_AB R10, RZ, R10 ;  /* 0x0000000aff0a723e */ /* 0x000fe200000010ff */
[----:B------:R-:W-:Y:S01]  /*2720*/  IMAD.IADD R23, R158, 0x1, R161 ;  /* 0x000000019e177824 */ /* 0x000fe200078e02a1 */
[----:B------:R-:W-:-:S05]  /*2730*/  IADD3 R17, P2, R16, R160, RZ ;  /* 0x000000a010117210 */ /* 0x000fca0007f5e0ff */
[----:B------:R-:W-:Y:S01]  /*2740*/  IMAD.X R18, R23, 0x1, R19, P2 ;  /* 0x0000000117127824 */ /* 0x000fe200010e0613 */
[----:B------:R-:W-:Y:S01]  /*2750*/  LEA R16, P2, R17, UR14, 0x1 ;  /* 0x0000000e11107c11 */ /* 0x000fe2000f8408ff */
[----:B------:R-:W-:-:S03]  /*2760*/  @P1 IMAD.MOV.U32 R19, RZ, RZ, R155 ;  /* 0x000000ffff131224 */ /* 0x000fc600078e009b */
[----:B------:R-:W-:Y:S01]  /*2770*/  LEA.HI.X R17, R17, UR15, R18, 0x1, P2 ;  /* 0x0000000f11117c11 */ /* 0x000fe200090f0c12 */
[----:B------:R-:W-:-:S05]  /*2780*/  @P1 IMAD.MOV.U32 R18, RZ, RZ, R154 ;  /* 0x000000ffff121224 */ /* 0x000fca00078e009a */
[----:B------:R2:W-:Y:S04]  /*2790*/  @P1 STG.E.U16 desc[UR12][R18.64+0x2], R10 ;  /* 0x0000020a12001986 */ /* 0x0005e8000c10150c */
[----:B------:R-:W3:Y:S01]  /*27a0*/  @P0 LDG.E.LTC128B.U16 R159, desc[UR12][R16.64] ;  /* 0x0000000c109f0981 */ /* 0x000ee2000c1e1520 */
[----:B------:R-:W-:Y:S01]  /*27b0*/  IADD3 R22, P1, R22, R160, RZ ;  /* 0x000000a016167210 */ /* 0x000fe20007f3e0ff */
[----:B------:R-:W-:Y:S01]  /*27c0*/  BSSY B0, `(.L_x_31) ;  /* 0x0000015000007945 */ /* 0x000fe20003800000 */
[----:B------:R-:W-:-:S03]  /*27d0*/  SHF.L.U64.HI R9, R156, 0x1, R9 ;  /* 0x000000019c097819 */ /* 0x000fc60000010209 */
[----:B------:R-:W-:Y:S02]  /*27e0*/  IMAD.X R23, R23, 0x1, R153, P1 ;  /* 0x0000000117177824 */ /* 0x000fe400008e0699 */
[----:B------:R-:W-:-:S04]  /*27f0*/  IMAD.WIDE.U32 R22, R3, UR10, R22 ;  /* 0x0000000a03167c25 */ /* 0x000fc8000f8e0016 */
[----:B------:R-:W-:Y:S02]  /*2800*/  IMAD.IADD R23, R157, 0x1, R23 ;  /* 0x000000019d177824 */ /* 0x000fe400078e0217 */
[----:B------:R-:W-:-:S04]  /*2810*/  IMAD.WIDE.U32 R22, R5, UR8, R22 ;  /* 0x0000000805167c25 */ /* 0x000fc8000f8e0016 */
[----:B------:R-:W-:Y:S01]  /*2820*/  IMAD.IADD R11, R11, 0x1, R23 ;  /* 0x000000010b0b7824 */ /* 0x000fe200078e0217 */
[----:B------:R-:W-:-:S04]  /*2830*/  IADD3 R4, P1, P2, R4, R22, R12 ;  /* 0x0000001604047210 */ /* 0x000fc80007a3e00c */
[----:B------:R-:W-:Y:S02]  /*2840*/  IADD3.X R13, R6, R11, R13, P1, P2 ;  /* 0x0000000b060d7210 */ /* 0x000fe40000fe440d */
[----:B------:R-:W-:Y:S02]  /*2850*/  LEA R156, P2, R156, R154, 0x1 ;  /* 0x0000009a9c9c7211 */ /* 0x000fe400078408ff */
[----:B------:R-:W-:Y:S02]  /*2860*/  ISETP.GT.AND P1, PT, R7, 0x8, P6 ;  /* 0x000000080700780c */ /* 0x000fe40003724270 */
[----:B--2---:R-:W-:Y:S01]  /*2870*/  LEA R10, P3, R4, UR14, 0x1 ;  /* 0x0000000e040a7c11 */ /* 0x004fe2000f8608ff */
[----:B------:R-:W-:-:S03]  /*2880*/  IMAD.X R157, R9, 0x1, R155, P2 ;  /* 0x00000001099d7824 */ /* 0x000fc600010e069b */
[----:B------:R-:W-:Y:S01]  /*2890*/  LEA.HI.X R11, R4, UR15, R13, 0x1, P3 ;  /* 0x0000000f040b7c11 */ /* 0x000fe200098f0c0d */
[----:B---3--:R-:W-:-:S04]  /*28a0*/  IMAD.U32 R3, R159, 0x10000, RZ ;  /* 0x000100009f037824 */ /* 0x008fc800078e00ff */
[----:B------:R-:W-:-:S04]  /*28b0*/  FMUL R3, R3, R2 ;  /* 0x0000000203037220 */ /* 0x000fc80000400000 */
[----:B------:R-:W-:-:S05]  /*28c0*/  FFMA R3, R122, R0, R3 ;  /* 0x000000007a037223 */ /* 0x000fca0000000003 */
[----:B------:R-:W-:-:S05]  /*28d0*/  F2FP.BF16.F32.PACK_AB R3, RZ, R3 ;  /* 0x00000003ff03723e */ /* 0x000fca00000010ff */
[----:B------:R2:W-:Y:S01]  /*28e0*/  @P0 STG.E.U16 desc[UR12][R156.64], R3 ;  /* 0x000000039c000986 */ /* 0x0005e2000c10150c */
[----:B------:R-:W-:Y:S05]  /*28f0*/  @!P1 BRA `(.L_x_32) ;  /* 0x0000000000049947 */ /* 0x000fea0003800000 */
[----:B------:R3:W5:Y:S02]  /*2900*/  LDG.E.LTC128B.U16 R159, desc[UR12][R10.64+0x2] ;  /* 0x0000020c0a9f7981 */ /* 0x000764000c1e1520 */
.L_x_32:
[----:B------:R-:W-:Y:S05]  /*2910*/  BSYNC B0 ;  /* 0x0000000000007941 */ /* 0x000fea0003800000 */
.L_x_31:
[----:B--2--5:R-:W-:Y:S01]  /*2920*/  IMAD.U32 R3, R159, 0x10000, RZ ;  /* 0x000100009f037824 */ /* 0x024fe200078e00ff */
[----:B------:R-:W-:Y:S01]  /*2930*/  ISETP.GT.AND P3, PT, R8, 0x8, PT ;  /* 0x000000080800780c */ /* 0x000fe20003f64270 */
[----:B------:R-:W-:Y:S01]  /*2940*/  @P1 IMAD.MOV.U32 R5, RZ, RZ, R157 ;  /* 0x000000ffff051224 */ /* 0x000fe200078e009d */
[----:B------:R-:W-:Y:S01]  /*2950*/  LOP3.LUT R120, R120, 0xfffffffb, RZ, 0xc0, !PT ;  /* 0xfffffffb78787812 */ /* 0x000fe200078ec0ff */
[----:B------:R-:W-:Y:S01]  /*2960*/  FMUL R4, R3, R2 ;  /* 0x0000000203047220 */ /* 0x000fe20000400000 */
[----:B------:R-:W-:Y:S01]  /*2970*/  ISETP.GT.AND P0, PT, R7, RZ, P3 ;  /* 0x000000ff0700720c */ /* 0x000fe20001f04270 */
[----:B------:R-:W-:Y:S02]  /*2980*/  BSSY B0, `(.L_x_33) ;  /* 0x0000009000007945 */ /* 0x000fe40003800000 */
[----:B------:R-:W-:-:S05]  /*2990*/  FFMA R4, R123, R0, R4 ;  /* 0x000000007b047223 */ /* 0x000fca0000000004 */
[----:B------:R-:W-:Y:S02]  /*29a0*/  F2FP.BF16.F32.PACK_AB R4, RZ, R4 ;  /* 0x00000004ff04723e */ /* 0x000fe400000010ff */
[----:B------:R-:W-:Y:S02]  /*29b0*/  @P3 LOP3.LUT R120, R120, 0x4, RZ, 0xfc, !PT ;  /* 0x0000000478783812 */ /* 0x000fe400078efcff */
[----:B------:R-:W-:Y:S01]  /*29c0*/  PRMT R3, R4, 0x7610, R3 ;  /* 0x0000761004037816 */ /* 0x000fe20000000003 */
[----:B------:R-:W-:-:S05]  /*29d0*/  @P1 IMAD.MOV.U32 R4, RZ, RZ, R156 ;  /* 0x000000ffff041224 */ /* 0x000fca00078e009c */
[----:B------:R2:W-:Y:S01]  /*29e0*/  @P1 STG.E.U16 desc[UR12][R4.64+0x2], R3 ;  /* 0x0000020304001986 */ /* 0x0005e2000c10150c */
[----:B------:R-:W-:Y:S05]  /*29f0*/  @!P0 BRA `(.L_x_34) ;  /* 0x0000000000048947 */ /* 0x000fea0003800000 */
[----:B------:R4:W5:Y:S02]  /*2a00*/  LDG.E.LTC128B.U16 R159, desc[UR12][R166.64+0x10] ;  /* 0x0000100ca69f7981 */ /* 0x000964000c1e1520 */
.L_x_34:
[----:B------:R-:W-:Y:S05]  /*2a10*/  BSYNC B0 ;  /* 0x0000000000007941 */ /* 0x000fea0003800000 */
.L_x_33:
[----:B--2--5:R-:W-:Y:S01]  /*2a20*/  IMAD.U32 R3, R159, 0x10000, RZ ;  /* 0x000100009f037824 */ /* 0x024fe200078e00ff */
[----:B------:R-:W-:Y:S01]  /*2a30*/  ISETP.GT.AND P2, PT, R8, 0x9, PT ;  /* 0x000000090800780c */ /* 0x000fe20003f44270 */
[----:B------:R-:W-:Y:S01]  /*2a40*/  @P0 IMAD.MOV.U32 R4, RZ, RZ, R154 ;  /* 0x000000ffff040224 */ /* 0x000fe200078e009a */
[----:B------:R-:W-:Y:S01]  /*2a50*/  LOP3.LUT R120, R120, 0xfffffff7, RZ, 0xc0, !PT ;  /* 0xfffffff778787812 */ /* 0x000fe200078ec0ff */
[----:B------:R-:W-:Y:S01]  /*2a60*/  FMUL R3, R3, R2 ;  /* 0x0000000203037220 */ /* 0x000fe20000400000 */
[----:B------:R-:W-:Y:S01]  /*2a70*/  @P0 IMAD.MOV.U32 R5, RZ, RZ, R155 ;  /* 0x000000ffff050224 */ /* 0x000fe200078e009b */
[----:B------:R-:W-:Y:S01]  /*2a80*/  ISETP.GT.AND P1, PT, R7, RZ, P2 ;  /* 0x000000ff0700720c */ /* 0x000fe20001724270 */
[----:B------:R-:W-:Y:S01]  /*2a90*/  BSSY B0, `(.L_x_35) ;  /* 0x0000007000007945 */ /* 0x000fe20003800000 */
[----:B------:R-:W-:-:S05]  /*2aa0*/  FFMA R3, R124, R0, R3 ;  /* 0x000000007c037223 */ /* 0x000fca0000000003 */
[----:B------:R-:W-:Y:S02]  /*2ab0*/  F2FP.BF16.F32.PACK_AB R3, RZ, R3 ;  /* 0x00000003ff03723e */ /* 0x000fe400000010ff */
[----:B------:R-:W-:-:S03]  /*2ac0*/  @P2 LOP3.LUT R120, R120, 0x8, RZ, 0xfc, !PT ;  /* 0x0000000878782812 */ /* 0x000fc600078efcff */
[----:B------:R2:W-:Y:S01]  /*2ad0*/  @P0 STG.E.U16 desc[UR12][R4.64+0x10], R3 ;  /* 0x0000100304000986 */ /* 0x0005e2000c10150c */
[----:B------:R-:W-:Y:S05]  /*2ae0*/  @!P1 BRA `(.L_x_36) ;  /* 0x0000000000049947 */ /* 0x000fea0003800000 */
[----:B------:R0:W5:Y:S02]  /*2af0*/  LDG.E.LTC128B.U16 R159, desc[UR12][R166.64+0x12] ;  /* 0x0000120ca69f7981 */ /* 0x000164000c1e1520 */
.L_x_36:
[----:B------:R-:W-:Y:S05]  /*2b00*/  BSYNC B0 ;  /* 0x0000000000007941 */ /* 0x000fea0003800000 */
.L_x_35:
[----:B--2--5:R-:W-:Y:S01]  /*2b10*/  IMAD.U32 R3, R159, 0x10000, RZ ;  /* 0x000100009f037824 */ /* 0x024fe200078e00ff */
[----:B------:R-:W-:Y:S01]  /*2b20*/  ISETP.GT.AND P0, PT, R7, 0x8, P3 ;  /* 0x000000080700780c */ /* 0x000fe20001f04270 */
[----:B------:R-:W-:Y:S01]  /*2b30*/  @P1 IMAD.MOV.U32 R5, RZ, RZ, R155 ;  /* 0x000000ffff051224 */ /* 0x000fe200078e009b */
[----:B------:R-:W-:Y:S01]  /*2b40*/  BSSY B0, `(.L_x_37) ;  /* 0x0000009000007945 */ /* 0x000fe20003800000 */
[----:B------:R-:W-:-:S04]  /*2b50*/  FMUL R4, R3, R2 ;  /* 0x0000000203047220 */ /* 0x000fc80000400000 */
[----:B------:R-:W-:-:S05]  /*2b60*/  FFMA R4, R125, R0, R4 ;  /* 0x000000007d047223 */ /* 0x000fca0000000004 */
[----:B------:R-:W-:-:S04]  /*2b70*/  F2FP.BF16.F32.PACK_AB R4, RZ, R4 ;  /* 0x00000004ff04723e */ /* 0x000fc800000010ff */
[----:B------:R-:W-:Y:S01]  /*2b80*/  PRMT R3, R4, 0x7610, R3 ;  /* 0x0000761004037816 */ /* 0x000fe20000000003 */
[----:B------:R-:W-:-:S05]  /*2b90*/  @P1 IMAD.MOV.U32 R4, RZ, RZ, R154 ;  /* 0x000000ffff041224 */ /* 0x000fca00078e009a */
[----:B------:R2:W-:Y:S01]  /*2ba0*/  @P1 STG.E.U16 desc[UR12][R4.64+0x12], R3 ;  /* 0x0000120304001986 */ /* 0x0005e2000c10150c */
[----:B------:R-:W-:Y:S05]  /*2bb0*/  @!P0 BRA `(.L_x_38) ;  /* 0x0000000000048947 */ /* 0x000fea0003800000 */
[----:B------:R0:W5:Y:S02]  /*2bc0*/  LDG.E.LTC128B.U16 R159, desc[UR12][R10.64+0x10] ;  /* 0x0000100c0a9f7981 */ /* 0x000164000c1e1520 */
.L_x_38:
[----:B------:R-:W-:Y:S05]  /*2bd0*/  BSYNC B0 ;  /* 0x0000000000007941 */ /* 0x000fea0003800000 */
.L_x_37:
[----:B--2--5:R-:W-:Y:S01]  /*2be0*/  IMAD.U32 R3, R159, 0x10000, RZ ;  /* 0x000100009f037824 */ /* 0x024fe200078e00ff */
[----:B------:R-:W-:Y:S01]  /*2bf0*/  ISETP.GT.AND P1, PT, R7, 0x8, P2 ;  /* 0x000000080700780c */ /* 0x000fe20001724270 */
[----:B------:R-:W-:Y:S01]  /*2c00*/  @P0 IMAD.MOV.U32 R4, RZ, RZ, R156 ;  /* 0x000000ffff040224 */ /* 0x000fe200078e009c */
[----:B------:R-:W-:Y:S01]  /*2c10*/  BSSY B0, `(.L_x_39) ;  /* 0x0000008000007945 */ /* 0x000fe20003800000 */
[----:B------:R-:W-:Y:S01]  /*2c20*/  FMUL R3, R3, R2 ;  /* 0x0000000203037220 */ /* 0x000fe20000400000 */
[----:B------:R-:W-:-:S03]  /*2c30*/  @P0 IMAD.MOV.U32 R5, RZ, RZ, R157 ;  /* 0x000000ffff050224 */ /* 0x000fc600078e009d */
[----:B------:R-:W-:-:S05]  /*2c40*/  FFMA R3, R126, R0, R3 ;  /* 0x000000007e037223 */ /* 0x000fca0000000003 */
[----:B------:R-:W-:-:S05]  /*2c50*/  F2FP.BF16.F32.PACK_AB R3, RZ, R3 ;  /* 0x00000003ff03723e */ /* 0x000fca00000010ff */
[----:B------:R2:W-:Y:S01]  /*2c60*/  @P0 STG.E.U16 desc[UR12][R4.64+0x10], R3 ;  /* 0x0000100304000986 */ /* 0x0005e2000c10150c */
[----:B------:R-:W-:Y:S05]  /*2c70*/  @!P1 BRA `(.L_x_40) ;  /* 0x0000000000049947 */ /* 0x000fea0003800000 */
[----:B------:R0:W5:Y:S02]  /*2c80*/  LDG.E.LTC128B.U16 R159, desc[UR12][R10.64+0x12] ;  /* 0x0000120c0a9f7981 */ /* 0x000164000c1e1520 */
.L_x_40:
[----:B------:R-:W-:Y:S05]  /*2c90*/  BSYNC B0 ;  /* 0x0000000000007941 */ /* 0x000fea0003800000 */
.L_x_39:
        /* <DEDUP_REMOVED lines=15> */
.L_x_42:
[----:B------:R-:W-:Y:S05]  /*2d90*/  BSYNC B0 ;  /* 0x0000000000007941 */ /* 0x000fea0003800000 */
.L_x_41:
[----:B--2--5:R-:W-:Y:S01]  /*2da0*/  IMAD.U32 R3, R159, 0x10000, RZ ;  /* 0x000100009f037824 */ /* 0x024fe200078e00ff */
[----:B------:R-:W-:Y:S01]  /*2db0*/  ISETP.GT.AND P1, PT, R8, 0x11, PT ;  /* 0x000000110800780c */ /* 0x000fe20003f24270 */
[----:B------:R-:W-:Y:S01]  /*2dc0*/  @P0 IMAD.MOV.U32 R4, RZ, RZ, R154 ;  /* 0x000000ffff040224 */ /* 0x000fe200078e009a */
[----:B------:R-:W-:Y:S01]  /*2dd0*/  LOP3.LUT R120, R120, 0xffffffdf, RZ, 0xc0, !PT ;  /* 0xffffffdf78787812 */ /* 0x000fe200078ec0ff */
[----:B------:R-:W-:Y:S01]  /*2de0*/  FMUL R3, R3, R2 ;  /* 0x0000000203037220 */ /* 0x000fe20000400000 */
[----:B------:R-:W-:Y:S01]  /*2df0*/  @P0 IMAD.MOV.U32 R5, RZ, RZ, R155 ;  /* 0x000000ffff050224 */ /* 0x000fe200078e009b */
[----:B------:R-:W-:Y:S02]  /*2e00*/  BSSY B0, `(.L_x_43) ;  /* 0x0000008000007945 */ /* 0x000fe40003800000 */
[----:B------:R-:W-:-:S05]  /*2e10*/  FFMA R3, R128, R0, R3 ;  /* 0x0000000080037223 */ /* 0x000fca0000000003 */
[----:B------:R-:W-:Y:S02]  /*2e20*/  F2FP.BF16.F32.PACK_AB R3, RZ, R3 ;  /* 0x00000003ff03723e */ /* 0x000fe400000010ff */
[----:B------:R-:W-:-:S03]  /*2e30*/  @P1 LOP3.LUT R120, R120, 0x20, RZ, 0xfc, !PT ;  /* 0x0000002078781812 */ /* 0x000fc600078efcff */
[----:B------:R2:W-:Y:S01]  /*2e40*/  @P0 STG.E.U16 desc[UR12][R4.64+0x20], R3 ;  /* 0x0000200304000986 */ /* 0x0005e2000c10150c */
[----:B------:R-:W-:-:S13]  /*2e50*/  ISETP.GT.AND P0, PT, R7, RZ, P1 ;  /* 0x000000ff0700720c */ /* 0x000fda0000f04270 */
[----:B--2---:R-:W-:Y:S05]  /*2e60*/  @!P0 BRA `(.L_x_44) ;  /* 0x0000000000048947 */ /* 0x004fea0003800000 */
[----:B------:R2:W5:Y:S02]  /*2e70*/  LDG.E.LTC128B.U16 R159, desc[UR12][R166.64+0x22] ;  /* 0x0000220ca69f7981 */ /* 0x000564000c1e1520 */
.L_x_44:
[----:B------:R-:W-:Y:S05]  /*2e80*/  BSYNC B0 ;  /* 0x0000000000007941 */ /* 0x000fea0003800000 */
.L_x_43:
[----:B-----5:R-:W-:Y:S01]  /*2e90*/  IMAD.U32 R3, R159, 0x10000, RZ ;  /* 0x000100009f037824 */ /* 0x020fe200078e00ff */
[----:B------:R-:W-:Y:S01]  /*2ea0*/  BSSY B0, `(.L_x_45) ;  /* 0x000000b000007945 */ /* 0x000fe20003800000 */
[----:B------:R-:W-:Y:S02]  /*2eb0*/  @P0 IMAD.MOV.U32 R5, RZ, RZ, R155 ;  /* 0x000000ffff050224 */ /* 0x000fe400078e009b */
[----:B------:R-:W-:-:S04]  /*2ec0*/  FMUL R4, R3, R2 ;  /* 0x0000000203047220 */ /* 0x000fc80000400000 */
[----:B------:R-:W-:-:S05]  /*2ed0*/  FFMA R4, R129, R0, R4 ;  /* 0x0000000081047223 */ /* 0x000fca0000000004 */
[----:B------:R-:W-:-:S04]  /*2ee0*/  F2FP.BF16.F32.PACK_AB R4, RZ, R4 ;  /* 0x00000004ff04723e */ /* 0x000fc800000010ff */
[----:B------:R-:W-:Y:S01]  /*2ef0*/  PRMT R3, R4, 0x7610, R3 ;  /* 0x0000761004037816 */ /* 0x000fe20000000003 */
[----:B------:R-:W-:-:S05]  /*2f00*/  @P0 IMAD.MOV.U32 R4, RZ, RZ, R154 ;  /* 0x000000ffff040224 */ /* 0x000fca00078e009a */
[----:B------:R0:W-:Y:S01]  /*2f10*/  @P0 STG.E.U16 desc[UR12][R4.64+0x22], R3 ;  /* 0x0000220304000986 */ /* 0x0001e2000c10150c */
[----:B------:R-:W-:-:S13]  /*2f20*/  ISETP.GT.AND P0, PT, R7, 0x8, P2 ;  /* 0x000000080700780c */ /* 0x000fda0001704270 */
[----:B0-----:R-:W-:Y:S05]  /*2f30*/  @!P0 BRA `(.L_x_46) ;  /* 0x0000000000048947 */ /* 0x001fea0003800000 */
[----:B------:R0:W5:Y:S02]  /*2f40*/  LDG.E.LTC128B.U16 R159, desc[UR12][R10.64+0x20] ;  /* 0x0000200c0a9f7981 */ /* 0x000164000c1e1520 */
.L_x_46:
[----:B------:R-:W-:Y:S05]  /*2f50*/  BSYNC B0 ;  /* 0x0000000000007941 */ /* 0x000fea0003800000 */
.L_x_45:
[----:B-----5:R-:W-:Y:S01]  /*2f60*/  IMAD.U32 R3, R159, 0x10000, RZ ;  /* 0x000100009f037824 */ /* 0x020fe200078e00ff */
[----:B------:R-:W-:Y:S01]  /*2f70*/  BSSY B0, `(.L_x_47) ;  /* 0x000000a000007945 */ /* 0x000fe20003800000 */
[----:B------:R-:W-:Y:S02]  /*2f80*/  @P0 IMAD.MOV.U32 R4, RZ, RZ, R156 ;  /* 0x000000ffff040224 */ /* 0x000fe400078e009c */
[----:B------:R-:W-:Y:S01]  /*2f90*/  FMUL R3, R3, R2 ;  /* 0x0000000203037220 */ /* 0x000fe20000400000 */
[----:B------:R-:W-:-:S03]  /*2fa0*/  @P0 IMAD.MOV.U32 R5, RZ, RZ, R157 ;  /* 0x000000ffff050224 */ /* 0x000fc600078e009d */
[----:B------:R-:W-:-:S05]  /*2fb0*/  FFMA R3, R130, R0, R3 ;  /* 0x0000000082037223 */ /* 0x000fca0000000003 */
[----:B------:R-:W-:-:S05]  /*2fc0*/  F2FP.BF16.F32.PACK_AB R3, RZ, R3 ;  /* 0x00000003ff03723e */ /* 0x000fca00000010ff */
[----:B------:R0:W-:Y:S01]  /*2fd0*/  @P0 STG.E.U16 desc[UR12][R4.64+0x20], R3 ;  /* 0x0000200304000986 */ /* 0x0001e2000c10150c */
[----:B------:R-:W-:-:S13]  /*2fe0*/  ISETP.GT.AND P0, PT, R7, 0x8, P1 ;  /* 0x000000080700780c */ /* 0x000fda0000f04270 */
[----:B0-----:R-:W-:Y:S05]  /*2ff0*/  @!P0 BRA `(.L_x_48) ;  /* 0x0000000000048947 */ /* 0x001fea0003800000 */
[----:B------:R0:W5:Y:S02]  /*3000*/  LDG.E.LTC128B.U16 R159, desc[UR12][R10.64+0x22] ;  /* 0x0000220c0a9f7981 */ /* 0x000164000c1e1520 */
.L_x_48:
[----:B------:R-:W-:Y:S05]  /*3010*/  BSYNC B0 ;  /* 0x0000000000007941 */ /* 0x000fea0003800000 */
.L_x_47:
[----:B-----5:R-:W-:Y:S01]  /*3020*/  IMAD.U32 R3, R159, 0x10000, RZ ;  /* 0x000100009f037824 */ /* 0x020fe200078e00ff */
[C---:B------:R-:W-:Y:S01]  /*3030*/  SHF.L.U64.HI R15, R14.reuse, 0x7, R15 ;  /* 0x000000070e0f7819 */ /* 0x040fe2000001020f */
[----:B------:R-:W-:Y:S01]  /*3040*/  IMAD.SHL.U32 R9, R14, 0x80, RZ ;  /* 0x000000800e097824 */ /* 0x000fe200078e00ff */
[----:B------:R-:W-:Y:S01]  /*3050*/  ISETP.GT.AND P2, PT, R8, 0x18, PT ;  /* 0x000000180800780c */ /* 0x000fe20003f44270 */
[----:B------:R-:W-:Y:S01]  /*3060*/  FMUL R4, R3, R2 ;  /* 0x0000000203047220 */ /* 0x000fe20000400000 */
[----:B------:R-:W-:Y:S01]  /*3070*/  @P0 IMAD.MOV.U32 R12, RZ, RZ, R156 ;  /* 0x000000ffff0c0224 */ /* 0x000fe200078e009c */
[----:B------:R-:W-:Y:S01]  /*3080*/  LOP3.LUT R120, R120, 0xffffffbf, RZ, 0xc0, !PT ;  /* 0xffffffbf78787812 */ /* 0x000fe200078ec0ff */
[----:B------:R-:W-:Y:S02]  /*3090*/  @P0 IMAD.MOV.U32 R13, RZ, RZ, R157 ;  /* 0x000000ffff0d0224 */ /* 0x000fe400078e009d */
[----:B------:R-:W-:Y:S01]  /*30a0*/  FFMA R4, R131, R0, R4 ;  /* 0x0000000083047223 */ /* 0x000fe20000000004 */
[----:B------:R-:W-:Y:S01]  /*30b0*/  LOP3.LUT R3, R9, 0x2, RZ, 0xfc, !PT ;  /* 0x0000000209037812 */ /* 0x000fe200078efcff */
[----:B------:R-:W-:Y:S03]  /*30c0*/  BSSY B0, `(.L_x_49) ;  /* 0x000000c000007945 */ /* 0x000fe60003800000 */
[----:B------:R-:W-:-:S02]  /*30d0*/  F2FP.BF16.F32.PACK_AB R4, RZ, R4 ;  /* 0x00000004ff04723e */ /* 0x000fc400000010ff */
[----:B------:R-:W-:Y:S02]  /*30e0*/  @P2 LOP3.LUT R120, R120, 0x40, RZ, 0xfc, !PT ;  /* 0x0000004078782812 */ /* 0x000fe400078efcff */
[----:B------:R-:W-:-:S05]  /*30f0*/  PRMT R6, R4, 0x7610, R6 ;  /* 0x0000761004067816 */ /* 0x000fca0000000006 */
[----:B------:R0:W-:Y:S01]  /*3100*/  @P0 STG.E.U16 desc[UR12][R12.64+0x22], R6 ;  /* 0x000022060c000986 */ /* 0x0001e2000c10150c */
[----:B------:R-:W-:-:S05]  /*3110*/  IADD3 R122, P0, R3, R154, RZ ;  /* 0x0000009a037a7210 */ /* 0x000fca0007f1e0ff */
[----:B------:R-:W-:Y:S01]  /*3120*/  IMAD.X R123, R15, 0x1, R155, P0 ;  /* 0x000000010f7b7824 */ /* 0x000fe200000e069b */
[----:B------:R-:W-:-:S05]  /*3130*/  IADD3 R4, P0, R9, R154, RZ ;  /* 0x0000009a09047210 */ /* 0x000fca0007f1e0ff */
[----:B------:R-:W-:Y:S01]  /*3140*/  IMAD.X R5, R15, 0x1, R155, P0 ;  /* 0x000000010f057824 */ /* 0x000fe200000e069b */
[----:B------:R-:W-:-:S13]  /*3150*/  ISETP.GT.AND P0, PT, R7, RZ, P2 ;  /* 0x000000ff0700720c */ /* 0x000fda0001704270 */
[----:B0-----:R-:W-:Y:S05]  /*3160*/  @!P0 BRA `(.L_x_50) ;  /* 0x0000000000048947 */ /* 0x001fea0003800000 */
[----:B------:R0:W5:Y:S02]  /*3170*/  LDG.E.LTC128B.U16 R159, desc[UR12][R166.64+0x30] ;  /* 0x0000300ca69f7981 */ /* 0x000164000c1e1520 */
.L_x_50:
[----:B------:R-:W-:Y:S05]  /*3180*/  BSYNC B0 ;  /* 0x0000000000007941 */ /* 0x000fea0003800000 */
.L_x_49:
[----:B-----5:R-:W-:Y:S01]  /*3190*/  IMAD.U32 R13, R159, 0x10000, RZ ;  /* 0x000100009f0d7824 */ /* 0x020fe200078e00ff */
[----:B------:R-:W-:Y:S01]  /*31a0*/  ISETP.GT.AND P1, PT, R8, 0x19, PT ;  /* 0x000000190800780c */ /* 0x000fe20003f24270 */
[----:B------:R-:W-:Y:S01]  /*31b0*/  @P0 IMAD.MOV.U32 R12, RZ, RZ, R154 ;  /* 0x000000ffff0c0224 */ /* 0x000fe200078e009a */
[----:B------:R-:W-:Y:S01]  /*31c0*/  LOP3.LUT R120, R120, 0xffffff7f, RZ, 0xc0, !PT ;  /* 0xffffff7f78787812 */ /* 0x000fe200078ec0ff */
[----:B------:R-:W-:Y:S01]  /*31d0*/  FMUL R13, R13, R2 ;  /* 0x000000020d0d7220 */ /* 0x000fe20000400000 */
[----:B------:R-:W-:Y:S03]  /*31e0*/  BSSY B0, `(.L_x_51) ;  /* 0x000000a000007945 */ /* 0x000fe60003800000 */
[----:B------:R-:W-:-:S05]  /*31f0*/  FFMA R13, R132, R0, R13 ;  /* 0x00000000840d7223 */ /* 0x000fca000000000d */
[----:B------:R-:W-:Y:S02]  /*3200*/  F2FP.BF16.F32.PACK_AB R13, RZ, R13 ;  /* 0x0000000dff0d723e */ /* 0x000fe400000010ff */
[----:B------:R-:W-:Y:S02]  /*3210*/  @P1 LOP3.LUT R120, R120, 0x80, RZ, 0xfc, !PT ;  /* 0x0000008078781812 */ /* 0x000fe400078efcff */
[----:B------:R-:W-:Y:S01]  /*3220*/  PRMT R6, R13, 0x7610, R6 ;  /* 0x000076100d067816 */ /* 0x000fe20000000006 */
[----:B------:R-:W-:-:S05]  /*3230*/  @P0 IMAD.MOV.U32 R13, RZ, RZ, R155 ;  /* 0x000000ffff0d0224 */ /* 0x000fca00078e009b */
[----:B------:R0:W-:Y:S01]  /*3240*/  @P0 STG.E.U16 desc[UR12][R12.64+0x30], R6 ;  /* 0x000030060c000986 */ /* 0x0001e2000c10150c */
[----:B------:R-:W-:-:S13]  /*3250*/  ISETP.GT.AND P0, PT, R7, RZ, P1 ;  /* 0x000000ff0700720c */ /* 0x000fda0000f04270 */
[----:B0-----:R-:W-:Y:S05]  /*3260*/  @!P0 BRA `(.L_x_52) ;  /* 0x0000000000048947 */ /* 0x001fea0003800000 */
[----:B------:R0:W5:Y:S02]  /*3270*/  LDG.E.LTC128B.U16 R159, desc[UR12][R166.64+0x32] ;  /* 0x0000320ca69f7981 */ /* 0x000164000c1e1520 */
.L_x_52:
[----:B------:R-:W-:Y:S05]  /*3280*/  BSYNC B0 ;  /* 0x0000000000007941 */ /* 0x000fea0003800000 */
.L_x_51:
        /* <DEDUP_REMOVED lines=11> */
.L_x_54:
[----:B------:R-:W-:Y:S05]  /*3340*/  BSYNC B0 ;  /* 0x0000000000007941 */ /* 0x000fea0003800000 */
.L_x_53:
        /* <DEDUP_REMOVED lines=12> */
.L_x_56:
[----:B------:R-:W-:Y:S05]  /*3410*/  BSYNC B0 ;  /* 0x0000000000007941 */ /* 0x000fea0003800000 */
.L_x_55:
[----:B-----5:R-:W-:Y:S01]  /*3420*/  IMAD.U32 R13, R159, 0x10000, RZ ;  /* 0x000100009f0d7824 */ /* 0x020fe200078e00ff */
        /* <DEDUP_REMOVED lines=11> */
[----:B0-----:R-:W-:Y:S05]  /*34e0*/  @!P0 BRA `(.L_x_58) ;  /* 0x0000000000048947 */ /* 0x001fea0003800000 */
[----:B------:R0:W5:Y:S02]  /*34f0*/  LDG.E.LTC128B.U16 R159, desc[UR12][R166.64+0x40] ;  /* 0x0000400ca69f7981 */ /* 0x000164000c1e1520 */
.L_x_58:
[----:B------:R-:W-:Y:S05]  /*3500*/  BSYNC B0 ;  /* 0x0000000000007941 */ /* 0x000fea0003800000 */
.L_x_57:
        /* <DEDUP_REMOVED lines=15> */
.L_x_60:
[----:B------:R-:W-:Y:S05]  /*3600*/  BSYNC B0 ;  /* 0x0000000000007941 */ /* 0x000fea0003800000 */
.L_x_59:
        /* <DEDUP_REMOVED lines=11> */
.L_x_62:
[----:B------:R-:W-:Y:S05]  /*36c0*/  BSYNC B0 ;  /* 0x0000000000007941 */ /* 0x000fea0003800000 */
.L_x_61:
        /* <DEDUP_REMOVED lines=12> */
.L_x_64:
[----:B------:R-:W-:Y:S05]  /*3790*/  BSYNC B0 ;  /* 0x0000000000007941 */ /* 0x000fea0003800000 */
.L_x_63:
        /* <DEDUP_REMOVED lines=14> */
.L_x_66:
[----:B------:R-:W-:Y:S05]  /*3880*/  BSYNC B0 ;  /* 0x0000000000007941 */ /* 0x000fea0003800000 */
.L_x_65:
        /* <DEDUP_REMOVED lines=15> */
.L_x_68:
[----:B------:R-:W-:Y:S05]  /*3980*/  BSYNC B0 ;  /* 0x0000000000007941 */ /* 0x000fea0003800000 */
.L_x_67:
        /* <DEDUP_REMOVED lines=11> */
.L_x_70:
[----:B------:R-:W-:Y:S05]  /*3a40*/  BSYNC B0 ;  /* 0x0000000000007941 */ /* 0x000fea0003800000 */
.L_x_69:
        /* <DEDUP_REMOVED lines=12> */
.L_x_72:
[----:B------:R-:W-:Y:S05]  /*3b10*/  BSYNC B0 ;  /* 0x0000000000007941 */ /* 0x000fea0003800000 */
.L_x_71:
[----:B-----5:R-:W-:Y:S01]  /*3b20*/  IMAD.U32 R13, R159, 0x10000, RZ ;  /* 0x000100009f0d7824 */ /* 0x020fe200078e00ff */
[----:B------:R-:W-:Y:S01]  /*3b30*/  ISETP.GT.AND P3, PT, R8, 0x30, PT ;  /* 0x000000300800780c */ /* 0x000fe20003f64270 */
[----:B------:R-:W-:Y:S01]  /*3b40*/  @P0 IMAD.MOV.U32 R12, RZ, RZ, R156 ;  /* 0x000000ffff0c0224 */ /* 0x000fe200078e009c */
[----:B------:R-:W-:Y:S01]  /*3b50*/  BSSY B0, `(.L_x_73) ;  /* 0x0000009000007945 */ /* 0x000fe20003800000 */
[----:B------:R-:W-:Y:S01]  /*3b60*/  FMUL R6, R13, R2 ;  /* 0x000000020d067220 */ /* 0x000fe20000400000 */
[----:B------:R-:W-:-:S03]  /*3b70*/  @P0 IMAD.MOV.U32 R13, RZ, RZ, R157 ;  /* 0x000000ffff0d0224 */ /* 0x000fc600078e009d */
[----:B------:R-:W-:-:S05]  /*3b80*/  FFMA R6, R143, R0, R6 ;  /* 0x000000008f067223 */ /* 0x000fca0000000006 */
[----:B------:R-:W-:-:S05]  /*3b90*/  F2FP.BF16.F32.PACK_AB R6, RZ, R6 ;  /* 0x00000006ff06723e */ /* 0x000fca00000010ff */
[----:B------:R0:W-:Y:S01]  /*3ba0*/  @P0 STG.E.U16 desc[UR12][R12.64+0x52], R6 ;  /* 0x000052060c000986 */ /* 0x0001e2000c10150c */
[----:B------:R-:W-:-:S13]  /*3bb0*/  ISETP.GT.AND P0, PT, R7, RZ, P3 ;  /* 0x000000ff0700720c */ /* 0x000fda0001f04270 */
[----:B0-----:R-:W-:Y:S05]  /*3bc0*/  @!P0 BRA `(.L_x_74) ;  /* 0x0000000000048947 */ /* 0x001fea0003800000 */
[----:B------:R0:W5:Y:S02]  /*3bd0*/  LDG.E.LTC128B.U16 R159, desc[UR12][R166.64+0x60] ;  /* 0x0000600ca69f7981 */ /* 0x000164000c1e1520 */
.L_x_74:
[----:B------:R-:W-:Y:S05]  /*3be0*/  BSYNC B0 ;  /* 0x0000000000007941 */ /* 0x000fea0003800000 */
.L_x_73:
[----:B-----5:R-:W-:Y:S01]  /*3bf0*/  IMAD.U32 R13, R159, 0x10000, RZ ;  /* 0x000100009f0d7824 */ /* 0x020fe200078e00ff */
[----:B------:R-:W-:Y:S01]  /*3c00*/  ISETP.GT.AND P2, PT, R8, 0x31, PT ;  /* 0x000000310800780c */ /* 0x000fe20003f44270 */
        /* <DEDUP_REMOVED lines=8> */
[----:B------:R-:W-:-:S13]  /*3c90*/  ISETP.GT.AND P0, PT, R7, RZ, P2 ;  /* 0x000000ff0700720c */ /* 0x000fda0001704270 */
[----:B0-----:R-:W-:Y:S05]  /*3ca0*/  @!P0 BRA `(.L_x_76) ;  /* 0x0000000000048947 */ /* 0x001fea0003800000 */
[----:B------:R0:W5:Y:S02]  /*3cb0*/  LDG.E.LTC128B.U16 R159, desc[UR12][R166.64+0x62] ;  /* 0x0000620ca69f7981 */ /* 0x000164000c1e1520 */
.L_x_76:
[----:B------:R-:W-:Y:S05]  /*3cc0*/  BSYNC B0 ;  /* 0x0000000000007941 */ /* 0x000fea0003800000 */
.L_x_75:
        /* <DEDUP_REMOVED lines=11> */
.L_x_78:
[----:B------:R-:W-:Y:S05]  /*3d80*/  BSYNC B0 ;  /* 0x0000000000007941 */ /* 0x000fea0003800000 */
.L_x_77:
        /* <DEDUP_REMOVED lines=12> */
.L_x_80:
[----:B------:R-:W-:Y:S05]  /*3e50*/  BSYNC B0 ;  /* 0x0000000000007941 */ /* 0x000fea0003800000 */
.L_x_79:
        /* <DEDUP_REMOVED lines=12> */
.L_x_82:
[----:B------:R-:W-:Y:S05]  /*3f20*/  BSYNC B0 ;  /* 0x0000000000007941 */ /* 0x000fea0003800000 */
.L_x_81:
        /* <DEDUP_REMOVED lines=9> */
[----:B------:R-:W-:-:S04]  /*3fc0*/  ISETP.GT.AND P0, PT, R8, 0x39, PT ;  /* 0x000000390800780c */ /* 0x000fc80003f04270 */
[----:B------:R-:W-:-:S13]  /*3fd0*/  ISETP.GT.AND P5, PT, R7, RZ, P0 ;  /* 0x000000ff0700720c */ /* 0x000fda00007a4270 */
[----:B0-----:R-:W-:Y:S05]  /*3fe0*/  @!P5 BRA `(.L_x_84) ;  /* 0x000000000004d947 */ /* 0x001fea0003800000 */
[----:B------:R0:W5:Y:S02]  /*3ff0*/  LDG.E.LTC128B.U16 R159, desc[UR12][R166.64+0x72] ;  /* 0x0000720ca69f7981 */ /* 0x000164000c1e1520 */
.L_x_84:
[----:B------:R-:W-:Y:S05]  /*4000*/  BSYNC B0 ;  /* 0x0000000000007941 */ /* 0x000fea0003800000 */
.L_x_83:
        /* <DEDUP_REMOVED lines=11> */
.L_x_86:
[----:B------:R-:W-:Y:S05]  /*40c0*/  BSYNC B0 ;  /* 0x0000000000007941 */ /* 0x000fea0003800000 */
.L_x_85:
        /* <DEDUP_REMOVED lines=12> */
.L_x_88:
[----:B------:R-:W-:Y:S05]  /*4190*/  BSYNC B0 ;  /* 0x0000000000007941 */ /* 0x000fea0003800000 */
.L_x_87:
[----:B0--3-5:R-:W-:Y:S01]  /*41a0*/  IMAD.U32 R11, R159, 0x10000, RZ ;  /* 0x000100009f0b7824 */ /* 0x029fe200078e00ff */
[----:B------:R-:W-:Y:S01]  /*41b0*/  LOP3.LUT R121, R9, 0x10, RZ, 0xfc, !PT ;  /* 0x0000001009797812 */ /* 0x000fe200078efcff */
[----:B------:R-:W-:Y:S01]  /*41c0*/  @P5 IMAD.MOV.U32 R12, RZ, RZ, R156 ;  /* 0x000000ffff0c5224 */ /* 0x000fe200078e009c */
[----:B------:R-:W-:Y:S01]  /*41d0*/  USHF.L.U32 UR22, UR4, 0x7, URZ ;  /* 0x0000000704167899 */ /* 0x000fe2000800063f */
[----:B------:R-:W-:Y:S01]  /*41e0*/  FMUL R6, R11, R2 ;  /* 0x000000020b067220 */ /* 0x000fe20000400000 */
[----:B------:R-:W-:Y:S01]  /*41f0*/  @P5 IMAD.MOV.U32 R13, RZ, RZ, R157 ;  /* 0x000000ffff0d5224 */ /* 0x000fe200078e009d */
[----:B------:R-:W-:Y:S02]  /*4200*/  USHF.L.U64.HI UR4, UR4, 0x7, UR5 ;  /* 0x0000000704047899 */ /* 0x000fe40008010205 */
[----:B------:R-:W-:-:S05]  /*4210*/  FFMA R6, R151, R0, R6 ;  /* 0x0000000097067223 */ /* 0x000fca0000000006 */
[----:B------:R-:W-:-:S05]  /*4220*/  F2FP.BF16.F32.PACK_AB R6, RZ, R6 ;  /* 0x00000006ff06723e */ /* 0x000fca00000010ff */
[----:B------:R0:W-:Y:S01]  /*4230*/  @P5 STG.E.U16 desc[UR12][R12.64+0x72], R6 ;  /* 0x000072060c005986 */ /* 0x0001e2000c10150c */
[----:B------:R-:W-:-:S05]  /*4240*/  IADD3 R124, P5, R121, R154, RZ ;  /* 0x0000009a797c7210 */ /* 0x000fca0007fbe0ff */
[----:B------:R-:W-:Y:S01]  /*4250*/  IMAD.X R125, R15, 0x1, R155, P5 ;  /* 0x000000010f7d7824 */ /* 0x000fe200028e069b */
[----:B------:R-:W-:-:S04]  /*4260*/  IADD3 R10, P5, R20, UR22, RZ ;  /* 0x00000016140a7c10 */ /* 0x000fc8000ffbe0ff */
[----:B------:R-:W-:Y:S02]  /*4270*/  IADD3.X R11, R21, UR4, RZ, P5, !PT ;  /* 0x00000004150b7c10 */ /* 0x000fe4000affe4ff */
[----:B------:R-:W-:-:S13]  /*4280*/  ISETP.GT.AND P5, PT, R7, 0x40, P4 ;  /* 0x000000400700780c */ /* 0x000fda00027a4270 */
[----:B------:R-:W0:Y:S01]  /*4290*/  @P5 LDG.E.LTC128B.U16 R159, desc[UR12][R10.64] ;  /* 0x0000000c0a9f5981 */ /* 0x000e22000c1e1520 */
[----:B------:R-:W-:Y:S01]  /*42a0*/  LOP3.LUT R23, R9, 0x12, RZ, 0xfc, !PT ;  /* 0x0000001209177812 */ /* 0x000fe200078efcff */
[----:B------:R-:W-:Y:S01]  /*42b0*/  ULOP3.LUT UR21, UR22, 0x2, URZ, 0xfc, !UPT ;  /* 0x0000000216157892 */ /* 0x000fe2000f8efc3f */
[----:B0-----:R-:W-:-:S04]  /*42c0*/  IMAD.U32 R13, R159, 0x10000, RZ ;  /* 0x000100009f0d7824 */ /* 0x001fc800078e00ff */
[----:B------:R-:W-:-:S04]  /*42d0*/  FMUL R13, R13, R2 ;  /* 0x000000020d0d7220 */ /* 0x000fc80000400000 */
[----:B------:R-:W-:-:S05]  /*42e0*/  FFMA R13, R88, R0, R13 ;  /* 0x00000000580d7223 */ /* 0x000fca000000000d */
[----:B------:R-:W-:-:S04]  /*42f0*/  F2FP.BF16.F32.PACK_AB R13, RZ, R13 ;  /* 0x0000000dff0d723e */ /* 0x000fc800000010ff */
[----:B------:R-:W-:-:S05]  /*4300*/  PRMT R8, R13, 0x7610, R8 ;  /* 0x000076100d087816 */ /* 0x000fca0000000008 */
[----:B------:R0:W-:Y:S01]  /*4310*/  @P5 STG.E.U16 desc[UR12][R4.64], R8 ;  /* 0x0000000804005986 */ /* 0x0001e2000c10150c */
[----:B------:R-:W-:-:S05]  /*4320*/  IADD3 R126, P5, R23, R154, RZ ;  /* 0x0000009a177e7210 */ /* 0x000fca0007fbe0ff */
[----:B------:R-:W-:Y:S01]  /*4330*/  IMAD.X R127, R15, 0x1, R155, P5 ;  /* 0x000000010f7f7824 */ /* 0x000fe200028e069b */
[----:B------:R-:W-:-:S04]  /*4340*/  IADD3 R128, P5, R20, UR21, RZ ;  /* 0x0000001514807c10 */ /* 0x000fc8000ffbe0ff */
[----:B------:R-:W-:Y:S02]  /*4350*/  IADD3.X R129, R21, UR4, RZ, P5, !PT ;  /* 0x0000000415817c10 */ /* 0x000fe4000affe4ff */
[----:B------:R-:W-:-:S13]  /*4360*/  ISETP.GT.AND P5, PT, R7, 0x40, P6 ;  /* 0x000000400700780c */ /* 0x000fda00037a4270 */
[----:B------:R-:W3:Y:S01]  /*4370*/  @P5 LDG.E.LTC128B.U16 R159, desc[UR12][R128.64] ;  /* 0x0000000c809f5981 */ /* 0x000ee2000c1e1520 */
[----:B------:R-:W-:Y:S01]  /*4380*/  BSSY B0, `(.L_x_89) ;  /* 0x000000d000007945 */ /* 0x000fe20003800000 */
[----:B---3--:R-:W-:-:S04]  /*4390*/  IMAD.U32 R13, R159, 0x10000, RZ ;  /* 0x000100009f0d7824 */ /* 0x008fc800078e00ff */
[----:B------:R-:W-:-:S04]  /*43a0*/  FMUL R6, R13, R2 ;  /* 0x000000020d067220 */ /* 0x000fc80000400000 */
        /* <DEDUP_REMOVED lines=8> */
[----:B0-----:R-:W-:Y:S05]  /*4430*/  @!P5 BRA `(.L_x_90) ;  /* 0x000000000004d947 */ /* 0x001fea0003800000 */
[----:B------:R0:W5:Y:S02]  /*4440*/  LDG.E.LTC128B.U16 R159, desc[UR12][R12.64] ;  /* 0x0000000c0c9f7981 */ /* 0x000164000c1e1520 */
.L_x_90:
[----:B------:R-:W-:Y:S05]  /*4450*/  BSYNC B0 ;  /* 0x0000000000007941 */ /* 0x000fea0003800000 */
.L_x_89:
[C---:B-----5:R-:W-:Y:S01]  /*4460*/  IMAD.U32 R89, R159.reuse, 0x10000, RZ ;  /* 0x000100009f597824 */ /* 0x060fe200078e00ff */
[----:B------:R-:W-:Y:S01]  /*4470*/  BSSY B0, `(.L_x_91) ;  /* 0x000000d000007945 */ /* 0x000fe20003800000 */
[----:B------:R-:W-:Y:S02]  /*4480*/  PRMT R88, R159, 0x7610, R88 ;  /* 0x000076109f587816 */ /* 0x000fe40000000058 */
[----:B------:R-:W-:-:S04]  /*4490*/  FMUL R89, R89, R2 ;  /* 0x0000000259597220 */ /* 0x000fc80000400000 */
[----:B------:R-:W-:-:S05]  /*44a0*/  FFMA R89, R90, R0, R89 ;  /* 0x000000005a597223 */ /* 0x000fca0000000059 */
[----:B------:R-:W-:-:S05]  /*44b0*/  F2FP.BF16.F32.PACK_AB R89, RZ, R89 ;  /* 0x00000059ff59723e */ /* 0x000fca00000010ff */
[----:B------:R3:W-:Y:S01]  /*44c0*/  @P5 STG.E.U16 desc[UR12][R18.64], R89 ;  /* 0x0000005912005986 */ /* 0x0007e2000c10150c */
[----:B------:R-:W-:-:S05]  /*44d0*/  IADD3 R128, P5, R3, R156, RZ ;  /* 0x0000009c03807210 */ /* 0x000fca0007fbe0ff */
[----:B------:R-:W-:Y:S01]  /*44e0*/  IMAD.X R129, R15, 0x1, R157, P5 ;  /* 0x000000010f817824 */ /* 0x000fe200028e069d */
[----:B------:R-:W-:-:S13]  /*44f0*/  ISETP.GT.AND P5, PT, R7, 0x48, P6 ;  /* 0x000000480700780c */ /* 0x000fda00037a4270 */
[----:B---3--:R-:W-:Y:S05]  /*4500*/  @!P5 BRA `(.L_x_92) ;  /* 0x00000000000cd947 */ /* 0x008fea0003800000 */
[----:B------:R-:W-:-:S04]  /*4510*/  IADD3 R88, P6, R16, UR21, RZ ;  /* 0x0000001510587c10 */ /* 0x000fc8000ffde0ff */
[----:B------:R-:W-:-:S05]  /*4520*/  IADD3.X R89, R17, UR4, RZ, P6, !PT ;  /* 0x0000000411597c10 */ /* 0x000fca000b7fe4ff */
[----:B------:R3:W5:Y:S04]  /*4530*/  LDG.E.LTC128B.U16 R88, desc[UR12][R88.64] ;  /* 0x0000000c58587981 */ /* 0x000768000c1e1520 */
.L_x_92:
[----:B------:R-:W-:Y:S05]  /*4540*/  BSYNC B0 ;  /* 0x0000000000007941 */ /* 0x000fea0003800000 */
.L_x_91:
[----:B---3-5:R-:W-:Y:S01]  /*4550*/  IMAD.U32 R89, R88, 0x10000, RZ ;  /* 0x0001000058597824 */ /* 0x028fe200078e00ff */
[----:B------:R-:W-:Y:S01]  /*4560*/  ULOP3.LUT UR20, UR22, 0x10, URZ, 0xfc, !UPT ;  /* 0x0000001016147892 */ /* 0x000fe2000f8efc3f */
[----:B------:R-:W-:Y:S02]  /*4570*/  LOP3.LUT P6, RZ, R120, 0x4, RZ, 0xc0, !PT ;  /* 0x0000000478ff7812 */ /* 0x000fe400078cc0ff */
[----:B------:R-:W-:Y:S01]  /*4580*/  FMUL R6, R89, R2 ;  /* 0x0000000259067220 */ /* 0x000fe20000400000 */
[----:B------:R-:W-:-:S03]  /*4590*/  LOP3.LUT R89, R9, 0x20, RZ, 0xfc, !PT ;  /* 0x0000002009597812 */ /* 0x000fc600078efcff */
        /* <DEDUP_REMOVED lines=8> */
[----:B------:R-:W2:Y:S01]  /*4620*/  @P5 LDG.E.LTC128B.U16 R88, desc[UR12][R130.64] ;  /* 0x0000000c82585981 */ /* 0x000ea2000c1e1520 */
[----:B------:R-:W-:Y:S01]  /*4630*/  ULOP3.LUT UR19, UR22, 0x12, URZ, 0xfc, !UPT ;  /* 0x0000001216137892 */ /* 0x000fe2000f8efc3f */
[----:B--2---:R-:W-:-:S04]  /*4640*/  IMAD.U32 R91, R88, 0x10000, RZ ;  /* 0x00010000585b7824 */ /* 0x004fc800078e00ff */
[----:B------:R-:W-:-:S04]  /*4650*/  FMUL R91, R91, R2 ;  /* 0x000000025b5b7220 */ /* 0x000fc80000400000 */
[----:B------:R-:W-:-:S05]  /*4660*/  FFMA R91, R92, R0, R91 ;  /* 0x000000005c5b7223 */ /* 0x000fca000000005b */
[----:B------:R-:W-:-:S04]  /*4670*/  F2FP.BF16.F32.PACK_AB R91, RZ, R91 ;  /* 0x0000005bff5b723e */ /* 0x000fc800000010ff */
[----:B------:R-:W-:Y:S02]  /*4680*/  PRMT R8, R91, 0x7610, R8 ;  /* 0x000076105b087816 */ /* 0x000fe40000000008 */
[----:B------:R-:W-:-:S03]  /*4690*/  LOP3.LUT R91, R9, 0x22, RZ, 0xfc, !PT ;  /* 0x00000022095b7812 */ /* 0x000fc600078efcff */
[----:B------:R2:W-:Y:S01]  /*46a0*/  @P5 STG.E.U16 desc[UR12][R124.64], R8 ;  /* 0x000000087c005986 */ /* 0x0005e2000c10150c */
[----:B---3--:R-:W-:-:S05]  /*46b0*/  IADD3 R128, P5, R91, R154, RZ ;  /* 0x0000009a5b807210 */ /* 0x008fca0007fbe0ff */
[----:B------:R-:W-:Y:S01]  /*46c0*/  IMAD.X R129, R15, 0x1, R155, P5 ;  /* 0x000000010f817824 */ /* 0x000fe200028e069b */
[----:B------:R-:W-:-:S04]  /*46d0*/  IADD3 R130, P5, R20, UR19, RZ ;  /* 0x0000001314827c10 */ /* 0x000fc8000ffbe0ff */
[----:B------:R-:W-:Y:S02]  /*46e0*/  IADD3.X R131, R21, UR4, RZ, P5, !PT ;  /* 0x0000000415837c10 */ /* 0x000fe4000affe4ff */
[----:B------:R-:W-:-:S04]  /*46f0*/  LOP3.LUT P5, RZ, R120, 0x8, RZ, 0xc0, !PT ;  /* 0x0000000878ff7812 */ /* 0x000fc800078ac0ff */
        /* <DEDUP_REMOVED lines=8> */
[----:B--2---:R-:W-:-:S05]  /*4780*/  IADD3 R124, P5, R121, R156, RZ ;  /* 0x0000009c797c7210 */ /* 0x004fca0007fbe0ff */
[----:B------:R-:W-:Y:S01]  /*4790*/  IMAD.X R125, R15, 0x1, R157, P5 ;  /* 0x000000010f7d7824 */ /* 0x000fe200028e069d */
[----:B------:R-:W-:-:S13]  /*47a0*/  ISETP.GT.AND P5, PT, R7, 0x48, P6 ;  /* 0x000000480700780c */ /* 0x000fda00037a4270 */
[----:B---3--:R-:W-:Y:S05]  /*47b0*/  @!P5 BRA `(.L_x_94) ;  /* 0x00000000000cd947 */ /* 0x008fea0003800000 */
[----:B------:R-:W-:-:S04]  /*47c0*/  IADD3 R92, P6, R16, UR20, RZ ;  /* 0x00000014105c7c10 */ /* 0x000fc8000ffde0ff */
[----:B------:R-:W-:-:S05]  /*47d0*/  IADD3.X R93, R17, UR4, RZ, P6, !PT ;  /* 0x00000004115d7c10 */ /* 0x000fca000b7fe4ff */
[----:B------:R2:W5:Y:S04]  /*47e0*/  LDG.E.LTC128B.U16 R88, desc[UR12][R92.64] ;  /* 0x0000000c5c587981 */ /* 0x000568000c1e1520 */
.L_x_94:
[----:B------:R-:W-:Y:S05]  /*47f0*/  BSYNC B0 ;  /* 0x0000000000007941 */ /* 0x000fea0003800000 */
.L_x_93:
[----:B--2--5:R-:W-:Y:S01]  /*4800*/  IMAD.U32 R93, R88, 0x10000, RZ ;  /* 0x00010000585d7824 */ /* 0x024fe200078e00ff */
[----:B------:R-:W-:Y:S01]  /*4810*/  LOP3.LUT P6, RZ, R120, 0x8, RZ, 0xc0, !PT ;  /* 0x0000000878ff7812 */ /* 0x000fe200078cc0ff */
[----:B------:R-:W-:Y:S02]  /*4820*/  BSSY B0, `(.L_x_95) ;  /* 0x000000c000007945 */ /* 0x000fe40003800000 */
[----:B------:R-:W-:-:S04]  /*4830*/  FMUL R93, R93, R2 ;  /* 0x000000025d5d7220 */ /* 0x000fc80000400000 */
[----:B------:R-:W-:-:S05]  /*4840*/  FFMA R93, R94, R0, R93 ;  /* 0x000000005e5d7223 */ /* 0x000fca000000005d */
[----:B------:R-:W-:-:S05]  /*4850*/  F2FP.BF16.F32.PACK_AB R93, RZ, R93 ;  /* 0x0000005dff5d723e */ /* 0x000fca00000010ff */
[----:B------:R2:W-:Y:S01]  /*4860*/  @P5 STG.E.U16 desc[UR12][R124.64], R93 ;  /* 0x0000005d7c005986 */ /* 0x0005e2000c10150c */
[----:B------:R-:W-:-:S05]  /*4870*/  IADD3 R126, P5, R23, R156, RZ ;  /* 0x0000009c177e7210 */ /* 0x000fca0007fbe0ff */
[----:B------:R-:W-:Y:S01]  /*4880*/  IMAD.X R127, R15, 0x1, R157, P5 ;  /* 0x000000010f7f7824 */ /* 0x000fe200028e069d */
[----:B------:R-:W-:-:S13]  /*4890*/  ISETP.GT.AND P5, PT, R7, 0x48, P6 ;  /* 0x000000480700780c */ /* 0x000fda00037a4270 */
[----:B--2---:R-:W-:Y:S05]  /*48a0*/  @!P5 BRA `(.L_x_96) ;  /* 0x00000000000cd947 */ /* 0x004fea0003800000 */
[----:B------:R-:W-:-:S04]  /*48b0*/  IADD3 R92, P6, R16, UR19, RZ ;  /* 0x00000013105c7c10 */ /* 0x000fc8000ffde0ff */
[----:B------:R-:W-:-:S05]  /*48c0*/  IADD3.X R93, R17, UR4, RZ, P6, !PT ;  /* 0x00000004115d7c10 */ /* 0x000fca000b7fe4ff */
[----:B------:R2:W5:Y:S04]  /*48d0*/  LDG.E.LTC128B.U16 R88, desc[UR12][R92.64] ;  /* 0x0000000c5c587981 */ /* 0x000568000c1e1520 */
.L_x_96:
[----:B------:R-:W-:Y:S05]  /*48e0*/  BSYNC B0 ;  /* 0x0000000000007941 */ /* 0x000fea0003800000 */
.L_x_95:
[----:B--2--5:R-:W-:Y:S01]  /*48f0*/  IMAD.U32 R93, R88, 0x10000, RZ ;  /* 0x00010000585d7824 */ /* 0x024fe200078e00ff */
        /* <DEDUP_REMOVED lines=12> */
[----:B------:R-:W3:Y:S01]  /*49c0*/  @P5 LDG.E.LTC128B.U16 R88, desc[UR12][R130.64] ;  /* 0x0000000c82585981 */ /* 0x000ee2000c1e1520 */
[----:B------:R-:W-:Y:S01]  /*49d0*/  ULOP3.LUT UR17, UR22, 0x22, URZ, 0xfc, !UPT ;  /* 0x0000002216117892 */ /* 0x000fe2000f8efc3f */
[----:B---3--:R-:W-:-:S04]  /*49e0*/  IMAD.U32 R95, R88, 0x10000, RZ ;  /* 0x00010000585f7824 */ /* 0x008fc800078e00ff */
[----:B------:R-:W-:-:S04]  /*49f0*/  FMUL R95, R95, R2 ;  /* 0x000000025f5f7220 */ /* 0x000fc80000400000 */
[----:B------:R-:W-:-:S05]  /*4a00*/  FFMA R95, R96, R0, R95 ;  /* 0x00000000605f7223 */ /* 0x000fca000000005f */
[----:B------:R-:W-:-:S04]  /*4a10*/  F2FP.BF16.F32.PACK_AB R95, RZ, R95 ;  /* 0x0000005fff5f723e */ /* 0x000fc800000010ff */
[----:B------:R-:W-:Y:S02]  /*4a20*/  PRMT R8, R95, 0x7610, R8 ;  /* 0x000076105f087816 */ /* 0x000fe40000000008 */
[----:B------:R-:W-:-:S03]  /*4a30*/  LOP3.LUT R95, R9, 0x32, RZ, 0xfc, !PT ;  /* 0x00000032095f7812 */ /* 0x000fc600078efcff */
[----:B------:R3:W-:Y:S01]  /*4a40*/  @P5 STG.E.U16 desc[UR12][R122.64], R8 ;  /* 0x000000087a005986 */ /* 0x0007e2000c10150c */
[----:B--2---:R-:W-:-:S05]  /*4a50*/  IADD3 R126, P5, R95, R154, RZ ;  /* 0x0000009a5f7e7210 */ /* 0x004fca0007fbe0ff */
[----:B------:R-:W-:Y:S01]  /*4a60*/  IMAD.X R127, R15, 0x1, R155, P5 ;  /* 0x000000010f7f7824 */ /* 0x000fe200028e069b */
[----:B------:R-:W-:-:S04]  /*4a70*/  IADD3 R130, P5, R20, UR17, RZ ;  /* 0x0000001114827c10 */ /* 0x000fc8000ffbe0ff */
[----:B------:R-:W-:Y:S02]  /*4a80*/  IADD3.X R131, R21, UR4, RZ, P5, !PT ;  /* 0x0000000415837c10 */ /* 0x000fe4000affe4ff */
[----:B------:R-:W-:-:S04]  /*4a90*/  LOP3.LUT P5, RZ, R120, 0x20, RZ, 0xc0, !PT ;  /* 0x0000002078ff7812 */ /* 0x000fc800078ac0ff */
[----:B------:R-:W-:-:S13]  /*4aa0*/  ISETP.GT.AND P5, PT, R7, 0x40, P5 ;  /* 0x000000400700780c */ /* 0x000fda0002fa4270 */
[----:B------:R-:W2:Y:S01]  /*4ab0*/  @P5 LDG.E.LTC128B.U16 R88, desc[UR12][R130.64] ;  /* 0x0000000c82585981 */ /* 0x000ea2000c1e1520 */
[----:B------:R-:W-:Y:S01]  /*4ac0*/  BSSY B0, `(.L_x_97) ;  /* 0x000000d000007945 */ /* 0x000fe20003800000 */
[----:B--2---:R-:W-:-:S04]  /*4ad0*/  IMAD.U32 R133, R88, 0x10000, RZ ;  /* 0x0001000058857824 */ /* 0x004fc800078e00ff */
[----:B------:R-:W-:-:S04]  /*4ae0*/  FMUL R6, R133, R2 ;  /* 0x0000000285067220 */ /* 0x000fc80000400000 */
[----:B------:R-:W-:-:S05]  /*4af0*/  FFMA R6, R97, R0, R6 ;  /* 0x0000000061067223 */ /* 0x000fca0000000006 */
[----:B------:R-:W-:-:S05]  /*4b00*/  F2FP.BF16.F32.PACK_AB R6, RZ, R6 ;  /* 0x00000006ff06723e */ /* 0x000fca00000010ff */
[----:B------:R2:W-:Y:S01]  /*4b10*/  @P5 STG.E.U16 desc[UR12][R128.64], R6 ;  /* 0x0000000680005986 */ /* 0x0005e2000c10150c */
[----:B---3--:R-:W-:-:S05]  /*4b20*/  IADD3 R122, P5, R89, R156, RZ ;  /* 0x0000009c597a7210 */ /* 0x008fca0007fbe0ff */
[----:B------:R-:W-:Y:S01]  /*4b30*/  IMAD.X R123, R15, 0x1, R157, P5 ;  /* 0x000000010f7b7824 */ /* 0x000fe200028e069d */
[----:B------:R-:W-:-:S13]  /*4b40*/  ISETP.GT.AND P5, PT, R7, 0x48, P6 ;  /* 0x000000480700780c */ /* 0x000fda00037a4270 */
[----:B--2---:R-:W-:Y:S05]  /*4b50*/  @!P5 BRA `(.L_x_98) ;  /* 0x00000000000cd947 */ /* 0x004fea0003800000 */
[----:B------:R-:W-:-:S04]  /*4b60*/  IADD3 R96, P6, R16, UR18, RZ ;  /* 0x0000001210607c10 */ /* 0x000fc8000ffde0ff */
[----:B------:R-:W-:-:S05]  /*4b70*/  IADD3.X R97, R17, UR4, RZ, P6, !PT ;  /* 0x0000000411617c10 */ /* 0x000fca000b7fe4ff */
[----:B------:R2:W5:Y:S04]  /*4b80*/  LDG.E.LTC128B.U16 R88, desc[UR12][R96.64] ;  /* 0x0000000c60587981 */ /* 0x000568000c1e1520 */
.L_x_98:
[----:B------:R-:W-:Y:S05]  /*4b90*/  BSYNC B0 ;  /* 0x0000000000007941 */ /* 0x000fea0003800000 */
.L_x_97:
        /* <DEDUP_REMOVED lines=14> */
.L_x_100:
[----:B------:R-:W-:Y:S05]  /*4c80*/  BSYNC B0 ;  /* 0x0000000000007941 */ /* 0x000fea0003800000 */
.L_x_99:
        /* <DEDUP_REMOVED lines=42> */
.L_x_102:
[----:B------:R-:W-:Y:S05]  /*4f30*/  BSYNC B0 ;  /* 0x0000000000007941 */ /* 0x000fea0003800000 */
.L_x_101:
        /* <DEDUP_REMOVED lines=14> */
.L_x_104:
[----:B------:R-:W-:Y:S05]  /*5020*/  BSYNC B0 ;  /* 0x0000000000007941 */ /* 0x000fea0003800000 */
.L_x_103:
        /* <DEDUP_REMOVED lines=42> */
.L_x_106:
[----:B------:R-:W-:Y:S05]  /*52d0*/  BSYNC B0 ;  /* 0x0000000000007941 */ /* 0x000fea0003800000 */
.L_x_105:
        /* <DEDUP_REMOVED lines=14> */
.L_x_108:
[----:B------:R-:W-:Y:S05]  /*53c0*/  BSYNC B0 ;  /* 0x0000000000007941 */ /* 0x000fea0003800000 */
.L_x_107:
        /* <DEDUP_REMOVED lines=42> */
.L_x_110:
[----:B------:R-:W-:Y:S05]  /*5670*/  BSYNC B0 ;  /* 0x0000000000007941 */ /* 0x000fea0003800000 */
.L_x_109:
        /* <DEDUP_REMOVED lines=14> */
.L_x_112:
[----:B------:R-:W-:Y:S05]  /*5760*/  BSYNC B0 ;  /* 0x0000000000007941 */ /* 0x000fea0003800000 */
.L_x_111:
[----:B--2--5:R-:W-:Y:S01]  /*5770*/  IMAD.U32 R109, R88, 0x10000, RZ ;  /* 0x00010000586d7824 */ /* 0x024fe200078e00ff */
[----:B------:R-:W-:-:S03]  /*5780*/  ULOP3.LUT UR8, UR22, 0x60, URZ, 0xfc, !UPT ;  /* 0x0000006016087892 */ /* 0x000fc6000f8efc3f */
        /* <DEDUP_REMOVED lines=38> */
.L_x_114:
[----:B------:R-:W-:Y:S05]  /*59f0*/  BSYNC B0 ;  /* 0x0000000000007941 */ /* 0x000fea0003800000 */
.L_x_113:
[----:B--2--5:R-:W-:Y:S01]  /*5a00*/  IMAD.U32 R113, R88, 0x10000, RZ ;  /* 0x0001000058717824 */ /* 0x024fe200078e00ff */
[----:B------:R-:W-:Y:S03]  /*5a10*/  BSSY B0, `(.L_x_115) ;  /* 0x000000c000007945 */ /* 0x000fe60003800000 */
        /* <DEDUP_REMOVED lines=11> */
.L_x_116:
[----:B------:R-:W-:Y:S05]  /*5ad0*/  BSYNC B0 ;  /* 0x0000000000007941 */ /* 0x000fea0003800000 */
.L_x_115:
[----:B--2--5:R-:W-:Y:S01]  /*5ae0*/  IMAD.U32 R113, R88, 0x10000, RZ ;  /* 0x0001000058717824 */ /* 0x024fe200078e00ff */
[----:B------:R-:W-:-:S03]  /*5af0*/  ULOP3.LUT UR6, UR22, 0x70, URZ, 0xfc, !UPT ;  /* 0x0000007016067892 */ /* 0x000fc6000f8efc3f */
[----:B------:R-:W-:-:S04]  /*5b00*/  FMUL R6, R113, R2 ;  /* 0x0000000271067220 */ /* 0x000fc80000400000 */
[----:B------:R-:W-:-:S05]  /*5b10*/  FFMA R6, R115, R0, R6 ;  /* 0x0000000073067223 */ /* 0x000fca0000000006 */
[----:B------:R-:W-:-:S05]  /*5b20*/  F2FP.BF16.F32.PACK_AB R6, RZ, R6 ;  /* 0x00000006ff06723e */ /* 0x000fca00000010ff */
[----:B------:R-:W-:Y:S01]  /*5b30*/  @P5 STG.E.U16 desc[UR12][R128.64], R6 ;  /* 0x0000000680005986 */ /* 0x000fe2000c10150c */
        /* <DEDUP_REMOVED lines=10> */
[----:B------:R-:W-:-:S05]  /*5be0*/  F2FP.BF16.F32.PACK_AB R123, RZ, R123 ;  /* 0x0000007bff7b723e */ /* 0x000fca00000010ff */
[----:B------:R2:W-:Y:S01]  /*5bf0*/  @P5 STG.E.U16 desc[UR12][R124.64], R123 ;  /* 0x0000007b7c005986 */ /* 0x0005e2000c10150c */
[----:B------:R-:W-:-:S05]  /*5c00*/  IADD3 R122, P5, R111, R156, RZ ;  /* 0x0000009c6f7a7210 */ /* 0x000fca0007fbe0ff */
[----:B--2---:R-:W-:Y:S01]  /*5c10*/  IMAD.X R123, R15, 0x1, R157, P5 ;  /* 0x000000010f7b7824 */ /* 0x004fe200028e069d */
        /* <DEDUP_REMOVED lines=17> */
.L_x_118:
[----:B------:R-:W-:Y:S05]  /*5d30*/  BSYNC B0 ;  /* 0x0000000000007941 */ /* 0x000fea0003800000 */
.L_x_117:
        /* <DEDUP_REMOVED lines=11> */
[----:B--2---:R-:W-:Y:S05]  /*5df0*/  @!P5 BRA `(.L_x_120) ;  /* 0x000000000004d947 */ /* 0x004fea0003800000 */
[----:B------:R2:W5:Y:S02]  /*5e00*/  LDG.E.LTC128B.U16 R88, desc[UR12][R16.64] ;  /* 0x0000000c10587981 */ /* 0x000564000c1e1520 */
.L_x_120:
[----:B------:R-:W-:Y:S05]  /*5e10*/  BSYNC B0 ;  /* 0x0000000000007941 */ /* 0x000fea0003800000 */
.L_x_119:
        /* <DEDUP_REMOVED lines=13> */
.L_x_122:
[----:B------:R-:W-:Y:S05]  /*5ef0*/  BSYNC B0 ;  /* 0x0000000000007941 */ /* 0x000fea0003800000 */
.L_x_121:
[----:B-----5:R-:W-:Y:S01]  /*5f00*/  IMAD.U32 R113, R88, 0x10000, RZ ;  /* 0x0001000058717824 */ /* 0x020fe200078e00ff */
        /* <DEDUP_REMOVED lines=13> */
.L_x_124:
[----:B------:R-:W-:Y:S05]  /*5fe0*/  BSYNC B0 ;  /* 0x0000000000007941 */ /* 0x000fea0003800000 */
.L_x_123:
[----:B---3-5:R-:W-:Y:S01]  /*5ff0*/  IMAD.U32 R113, R88, 0x10000, RZ ;  /* 0x0001000058717824 */ /* 0x028fe200078e00ff */
        /* <DEDUP_REMOVED lines=10> */
[----:B---3--:R-:W-:Y:S05]  /*60a0*/  @!P5 BRA `(.L_x_126) ;  /* 0x000000000004d947 */ /* 0x008fea0003800000 */
[----:B------:R3:W5:Y:S02]  /*60b0*/  LDG.E.LTC128B.U16 R88, desc[UR12][R112.64] ;  /* 0x0000000c70587981 */ /* 0x000764000c1e1520 */
.L_x_126:
[----:B------:R-:W-:Y:S05]  /*60c0*/  BSYNC B0 ;  /* 0x0000000000007941 */ /* 0x000fea0003800000 */
.L_x_125:
        /* <DEDUP_REMOVED lines=10> */
[----:B0-----:R-:W-:Y:S05]  /*6170*/  @!P5 BRA `(.L_x_128) ;  /* 0x00000000000cd947 */ /* 0x001fea0003800000 */
[----:B------:R-:W-:-:S04]  /*6180*/  IADD3 R118, P6, R12, UR21, RZ ;  /* 0x000000150c767c10 */ /* 0x000fc8000ffde0ff */
[----:B------:R-:W-:-:S05]  /*6190*/  IADD3.X R119, R13, UR4, RZ, P6, !PT ;  /* 0x000000040d777c10 */ /* 0x000fca000b7fe4ff */
[----:B------:R0:W5:Y:S04]  /*61a0*/  LDG.E.LTC128B.U16 R88, desc[UR12][R118.64] ;  /* 0x0000000c76587981 */ /* 0x000168000c1e1520 */
.L_x_128:
[----:B------:R-:W-:Y:S05]  /*61b0*/  BSYNC B0 ;  /* 0x0000000000007941 */ /* 0x000fea0003800000 */
.L_x_127:
[----:B0----5:R-:W-:Y:S01]  /*61c0*/  IMAD.U32 R119, R88, 0x10000, RZ ;  /* 0x0001000058777824 */ /* 0x021fe200078e00ff */
        /* <DEDUP_REMOVED lines=13> */
.L_x_130:
[----:B------:R-:W-:Y:S05]  /*62a0*/  BSYNC B0 ;  /* 0x0000000000007941 */ /* 0x000fea0003800000 */
.L_x_129:
        /* <DEDUP_REMOVED lines=8> */
[----:B0-----:R-:W-:Y:S01]  /*6330*/  IMAD.X R119, R5, 0x1, R15, P5 ;  /* 0x0000000105777824 */ /* 0x001fe200028e060f */
[----:B------:R-:W-:-:S13]  /*6340*/  ISETP.GT.AND P5, PT, R7, 0x80, P6 ;  /* 0x000000800700780c */ /* 0x000fda00037a4270 */
[----:B------:R-:W-:Y:S05]  /*6350*/  @!P5 BRA `(.L_x_132) ;  /* 0x00000000000cd947 */ /* 0x000fea0003800000 */
[----:B------:R-:W-:-:S04]  /*6360*/  IADD3 R114, P6, R10, UR19, RZ ;  /* 0x000000130a727c10 */ /* 0x000fc8000ffde0ff */
[----:B------:R-:W-:-:S05]  /*6370*/  IADD3.X R115, R11, UR4, RZ, P6, !PT ;  /* 0x000000040b737c10 */ /* 0x000fca000b7fe4ff */
[----:B------:R0:W5:Y:S04]  /*6380*/  LDG.E.LTC128B.U16 R88, desc[UR12][R114.64] ;  /* 0x0000000c72587981 */ /* 0x000168000c1e1520 */
.L_x_132:
[----:B------:R-:W-:Y:S05]  /*6390*/  BSYNC B0 ;  /* 0x0000000000007941 */ /* 0x000fea0003800000 */
.L_x_131:
[----:B0----5:R-:W-:Y:S01]  /*63a0*/  IMAD.U32 R115, R88, 0x10000, RZ ;  /* 0x0001000058737824 */ /* 0x021fe200078e00ff */
[----:B------:R-:W-:Y:S01]  /*63b0*/  LOP3.LUT P6, RZ, R120, 0x4, RZ, 0xc0, !PT ;  /* 0x0000000478ff7812 */ /* 0x000fe200078cc0ff */
[----:B------:R-:W-:Y:S01]  /*63c0*/  BSSY B0, `(.L_x_133) ;  /* 0x000000d000007945 */ /* 0x000fe20003800000 */
[----:B------:R-:W-:Y:S01]  /*63d0*/  PRMT R60, R88, 0x7610, R60 ;  /* 0x00007610583c7816 */ /* 0x000fe2000000003c */
        /* <DEDUP_REMOVED lines=11> */
.L_x_134:
[----:B------:R-:W-:Y:S05]  /*6490*/  BSYNC B0 ;  /* 0x0000000000007941 */ /* 0x000fea0003800000 */
.L_x_133:
        /* <DEDUP_REMOVED lines=15> */
.L_x_136:
[----:B------:R-:W-:Y:S05]  /*6590*/  BSYNC B0 ;  /* 0x0000000000007941 */ /* 0x000fea0003800000 */
.L_x_135:
        /* <DEDUP_REMOVED lines=14> */
.L_x_138:
[----:B------:R-:W-:Y:S05]  /*6680*/  BSYNC B0 ;  /* 0x0000000000007941 */ /* 0x000fea0003800000 */
.L_x_137:
        /* <DEDUP_REMOVED lines=14> */
.L_x_140:
[----:B------:R-:W-:Y:S05]  /*6770*/  BSYNC B0 ;  /* 0x0000000000007941 */ /* 0x000fea0003800000 */
.L_x_139:
        /* <DEDUP_REMOVED lines=14> */
.L_x_142:
[----:B------:R-:W-:Y:S05]  /*6860*/  BSYNC B0 ;  /* 0x0000000000007941 */ /* 0x000fea0003800000 */
.L_x_141:
        /* <DEDUP_REMOVED lines=14> */
.L_x_144:
[----:B------:R-:W-:Y:S05]  /*6950*/  BSYNC B0 ;  /* 0x0000000000007941 */ /* 0x000fea0003800000 */
.L_x_143:
        /* <DEDUP_REMOVED lines=14> */
.L_x_146:
[----:B------:R-:W-:Y:S05]  /*6a40*/  BSYNC B0 ;  /* 0x0000000000007941 */ /* 0x000fea0003800000 */
.L_x_145:
        /* <DEDUP_REMOVED lines=14> */
.L_x_148:
[----:B------:R-:W-:Y:S05]  /*6b30*/  BSYNC B0 ;  /* 0x0000000000007941 */ /* 0x000fea0003800000 */
.L_x_147:
        /* <DEDUP_REMOVED lines=14> */
.L_x_150:
[----:B------:R-:W-:Y:S05]  /*6c20*/  BSYNC B0 ;  /* 0x0000000000007941 */ /* 0x000fea0003800000 */
.L_x_149:
        /* <DEDUP_REMOVED lines=14> */
.L_x_152:
[----:B------:R-:W-:Y:S05]  /*6d10*/  BSYNC B0 ;  /* 0x0000000000007941 */ /* 0x000fea0003800000 */
.L_x_151:
        /* <DEDUP_REMOVED lines=14> */
.L_x_154:
[----:B------:R-:W-:Y:S05]  /*6e00*/  BSYNC B0 ;  /* 0x0000000000007941 */ /* 0x000fea0003800000 */
.L_x_153:
        /* <DEDUP_REMOVED lines=14> */
.L_x_156:
[----:B------:R-:W-:Y:S05]  /*6ef0*/  BSYNC B0 ;  /* 0x0000000000007941 */ /* 0x000fea0003800000 */
.L_x_155:
        /* <DEDUP_REMOVED lines=14> */
.L_x_158:
[----:B------:R-:W-:Y:S05]  /*6fe0*/  BSYNC B0 ;  /* 0x0000000000007941 */ /* 0x000fea0003800000 */
.L_x_157:
        /* <DEDUP_REMOVED lines=14> */
.L_x_160:
[----:B------:R-:W-:Y:S05]  /*70d0*/  BSYNC B0 ;  /* 0x0000000000007941 */ /* 0x000fea0003800000 */
.L_x_159:
        /* <DEDUP_REMOVED lines=14> */
.L_x_162:
[----:B------:R-:W-:Y:S05]  /*71c0*/  BSYNC B0 ;  /* 0x0000000000007941 */ /* 0x000fea0003800000 */
.L_x_161:
        /* <DEDUP_REMOVED lines=14> */
.L_x_164:
[----:B------:R-:W-:Y:S05]  /*72b0*/  BSYNC B0 ;  /* 0x0000000000007941 */ /* 0x000fea0003800000 */
.L_x_163:
        /* <DEDUP_REMOVED lines=14> */
.L_x_166:
[----:B------:R-:W-:Y:S05]  /*73a0*/  BSYNC B0 ;  /* 0x0000000000007941 */ /* 0x000fea0003800000 */
.L_x_165:
        /* <DEDUP_REMOVED lines=14> */
.L_x_168:
[----:B------:R-:W-:Y:S05]  /*7490*/  BSYNC B0 ;  /* 0x0000000000007941 */ /* 0x000fea0003800000 */
.L_x_167:
[----:B0----5:R-:W-:Y:S01]  /*74a0*/  IMAD.U32 R61, R6, 0x10000, RZ ;  /* 0x00010000063d7824 */ /* 0x021fe200078e00ff */
        /* <DEDUP_REMOVED lines=12> */
.L_x_170:
[----:B------:R-:W-:Y:S05]  /*7570*/  BSYNC B0 ;  /* 0x0000000000007941 */ /* 0x000fea0003800000 */
.L_x_169:
        /* <DEDUP_REMOVED lines=13> */
.L_x_172:
[----:B------:R-:W-:Y:S05]  /*7650*/  BSYNC B0 ;  /* 0x0000000000007941 */ /* 0x000fea0003800000 */
.L_x_171:
        /* <DEDUP_REMOVED lines=13> */
.L_x_174:
[----:B------:R-:W-:Y:S05]  /*7730*/  BSYNC B0 ;  /* 0x0000000000007941 */ /* 0x000fea0003800000 */
.L_x_173:
        /* <DEDUP_REMOVED lines=13> */
.L_x_176:
[----:B------:R-:W-:Y:S05]  /*7810*/  BSYNC B0 ;  /* 0x0000000000007941 */ /* 0x000fea0003800000 */
.L_x_175:
        /* <DEDUP_REMOVED lines=13> */
.L_x_178:
[----:B------:R-:W-:Y:S05]  /*78f0*/  BSYNC B0 ;  /* 0x0000000000007941 */ /* 0x000fea0003800000 */
.L_x_177:
        /* <DEDUP_REMOVED lines=13> */
.L_x_180:
[----:B------:R-:W-:Y:S05]  /*79d0*/  BSYNC B0 ;  /* 0x0000000000007941 */ /* 0x000fea0003800000 */
.L_x_179:
        /* <DEDUP_REMOVED lines=13> */
.L_x_182:
[----:B------:R-:W-:Y:S05]  /*7ab0*/  BSYNC B0 ;  /* 0x0000000000007941 */ /* 0x000fea0003800000 */
.L_x_181:
        /* <DEDUP_REMOVED lines=9> */
[----:B0-----:R-:W-:Y:S02]  /*7b50*/  IADD3.X R5, R13, UR4, RZ, P5, !PT ;  /* 0x000000040d057c10 */ /* 0x001fe4000affe4ff */
[----:B------:R-:W-:-:S13]  /*7b60*/  ISETP.GT.AND P5, PT, R7, 0x88, P0 ;  /* 0x000000880700780c */ /* 0x000fda00007a4270 */
[----:B------:R-:W-:Y:S05]  /*7b70*/  @!P5 BRA `(.L_x_184) ;  /* 0x000000000004d947 */ /* 0x000fea0003800000 */
[----:B------:R0:W5:Y:S02]  /*7b80*/  LDG.E.LTC128B.U16 R6, desc[UR12][R4.64] ;  /* 0x0000000c04067981 */ /* 0x000164000c1e1520 */
.L_x_184:
[----:B------:R-:W-:Y:S05]  /*7b90*/  BSYNC B0 ;  /* 0x0000000000007941 */ /* 0x000fea0003800000 */
.L_x_183:
[----:B0----5:R-:W-:Y:S01]  /*7ba0*/  IMAD.U32 R5, R6, 0x10000, RZ ;  /* 0x0001000006057824 */ /* 0x021fe200078e00ff */
[----:B------:R-:W-:Y:S03]  /*7bb0*/  BSSY B0, `(.L_x_185) ;  /* 0x000000d000007945 */ /* 0x000fe60003800000 */
[----:B------:R-:W-:-:S04]  /*7bc0*/  FMUL R4, R5, R2 ;  /* 0x0000000205047220 */ /* 0x000fc80000400000 */
[----:B------:R-:W-:-:S05]  /*7bd0*/  FFMA R4, R87, R0, R4 ;  /* 0x0000000057047223 */ /* 0x000fca0000000004 */
[----:B------:R-:W-:-:S04]  /*7be0*/  F2FP.BF16.F32.PACK_AB R4, RZ, R4 ;  /* 0x00000004ff04723e */ /* 0x000fc800000010ff */
[----:B------:R-:W-:-:S05]  /*7bf0*/  PRMT R5, R4, 0x7610, R5 ;  /* 0x0000761004057816 */ /* 0x000fca0000000005 */
        /* <DEDUP_REMOVED lines=8> */
.L_x_186:
[----:B------:R-:W-:Y:S05]  /*7c80*/  BSYNC B0 ;  /* 0x0000000000007941 */ /* 0x000fea0003800000 */
.L_x_185:
        /* <DEDUP_REMOVED lines=14> */
.L_x_188:
[----:B------:R-:W-:Y:S05]  /*7d70*/  BSYNC B0 ;  /* 0x0000000000007941 */ /* 0x000fea0003800000 */
.L_x_187:
[----:B0----5:R-:W-:Y:S01]  /*7d80*/  IMAD.U32 R13, R6, 0x10000, RZ ;  /* 0x00010000060d7824 */ /* 0x021fe200078e00ff */
[----:B------:R-:W-:Y:S01]  /*7d90*/  ISETP.GT.AND P4, PT, R7, 0xc8, P4 ;  /* 0x000000c80700780c */ /* 0x000fe20002784270 */
[----:B------:R-:W-:Y:S02]  /*7da0*/  BSSY B0, `(.L_x_189) ;  /* 0x000000b000007945 */ /* 0x000fe40003800000 */
[----:B------:R-:W-:-:S04]  /*7db0*/  FMUL R8, R13, R2 ;  /* 0x000000020d087220 */ /* 0x000fc80000400000 */
[----:B------:R-:W-:-:S05]  /*7dc0*/  FFMA R8, R25, R0, R8 ;  /* 0x0000000019087223 */ /* 0x000fca0000000008 */
[----:B------:R-:W-:-:S05]  /*7dd0*/  F2FP.BF16.F32.PACK_AB R8, RZ, R8 ;  /* 0x00000008ff08723e */ /* 0x000fca00000010ff */
[----:B------:R0:W-:Y:S01]  /*7de0*/  @P5 STG.E.U16 desc[UR12][R60.64], R8 ;  /* 0x000000083c005986 */ /* 0x0001e2000c10150c */
[----:B------:R-:W-:-:S05]  /*7df0*/  IADD3 R12, P5, R56, R9, RZ ;  /* 0x00000009380c7210 */ /* 0x000fca0007fbe0ff */
[----:B------:R-:W-:Y:S01]  /*7e00*/  IMAD.X R13, R57, 0x1, R15, P5 ;  /* 0x00000001390d7824 */ /* 0x000fe200028e060f */
[----:B------:R-:W-:Y:S07]  /*7e10*/  @!P4 BRA `(.L_x_190) ;  /* 0x00000000000cc947 */ /* 0x000fee0003800000 */
[----:B0-----:R-:W-:-:S04]  /*7e20*/  IADD3 R8, P5, R112, UR22, RZ ;  /* 0x0000001670087c10 */ /* 0x001fc8000ffbe0ff */
[----:B------:R-:W-:-:S05]  /*7e30*/  IADD3.X R9, R113, UR4, RZ, P5, !PT ;  /* 0x0000000471097c10 */ /* 0x000fca000affe4ff */
[----:B------:R0:W5:Y:S04]  /*7e40*/  LDG.E.LTC128B.U16 R6, desc[UR12][R8.64] ;  /* 0x0000000c08067981 */ /* 0x000168000c1e1520 */
.L_x_190:
[----:B------:R-:W-:Y:S05]  /*7e50*/  BSYNC B0 ;  /* 0x0000000000007941 */ /* 0x000fea0003800000 */
.L_x_189:
        /* <DEDUP_REMOVED lines=14> */
.L_x_192:
[----:B------:R-:W-:Y:S05]  /*7f40*/  BSYNC B0 ;  /* 0x0000000000007941 */ /* 0x000fea0003800000 */
.L_x_191:
[----:B-----5:R-:W-:Y:S01]  /*7f50*/  IMAD.U32 R3, R6, 0x10000, RZ ;  /* 0x0001000006037824 */ /* 0x020fe200078e00ff */
[----:B------:R-:W-:Y:S01]  /*7f60*/  LOP3.LUT P5, RZ, R120, 0x4, RZ, 0xc0, !PT ;  /* 0x0000000478ff7812 */ /* 0x000fe200078ac0ff */
[----:B------:R-:W-:Y:S02]  /*7f70*/  BSSY B0, `(.L_x_193) ;  /* 0x000000c000007945 */ /* 0x000fe40003800000 */
[----:B0-----:R-:W-:-:S04]  /*7f80*/  FMUL R8, R3, R2 ;  /* 0x0000000203087220 */ /* 0x001fc80000400000 */
        /* <DEDUP_REMOVED lines=10> */
.L_x_194:
[----:B------:R-:W-:Y:S05]  /*8030*/  BSYNC B0 ;  /* 0x0000000000007941 */ /* 0x000fea0003800000 */
.L_x_193:
        /* <DEDUP_REMOVED lines=14> */
.L_x_196:
[----:B------:R-:W-:Y:S05]  /*8120*/  BSYNC B0 ;  /* 0x0000000000007941 */ /* 0x000fea0003800000 */
.L_x_195:
[----:B-----5:R-:W-:Y:S01]  /*8130*/  IMAD.U32 R3, R6, 0x10000, RZ ;  /* 0x0001000006037824 */ /* 0x020fe200078e00ff */
[----:B------:R-:W-:Y:S01]  /*8140*/  LOP3.LUT P5, RZ, R120, 0x4, RZ, 0xc0, !PT ;  /* 0x0000000478ff7812 */ /* 0x000fe200078ac0ff */
[----:B------:R-:W-:Y:S02]  /*8150*/  BSSY B0, `(.L_x_197) ;  /* 0x000000e000007945 */ /* 0x000fe40003800000 */
[----:B0-----:R-:W-:-:S04]  /*8160*/  FMUL R4, R3, R2 ;  /* 0x0000000203047220 */ /* 0x001fc80000400000 */
[----:B------:R-:W-:-:S05]  /*8170*/  FFMA R4, R29, R0, R4 ;  /* 0x000000001d047223 */ /* 0x000fca0000000004 */
[----:B------:R-:W-:-:S04]  /*8180*/  F2FP.BF16.F32.PACK_AB R4, RZ, R4 ;  /* 0x00000004ff04723e */ /* 0x000fc800000010ff */
[----:B------:R-:W-:Y:S02]  /*8190*/  PRMT R5, R4, 0x7610, R5 ;  /* 0x0000761004057816 */ /* 0x000fe40000000005 */
[----:B------:R-:W-:-:S03]  /*81a0*/  PRMT R4, R6, 0x7610, R4 ;  /* 0x0000761006047816 */ /* 0x000fc60000000004 */
        /* <DEDUP_REMOVED lines=8> */
.L_x_198:
[----:B------:R-:W-:Y:S05]  /*8230*/  BSYNC B0 ;  /* 0x0000000000007941 */ /* 0x000fea0003800000 */
.L_x_197:
[----:B-----5:R-:W-:Y:S01]  /*8240*/  IMAD.U32 R3, R4, 0x10000, RZ ;  /* 0x0001000004037824 */ /* 0x020fe200078e00ff */
        /* <DEDUP_REMOVED lines=12> */
.L_x_200:
[----:B------:R-:W-:Y:S05]  /*8310*/  BSYNC B0 ;  /* 0x0000000000007941 */ /* 0x000fea0003800000 */
.L_x_199:
        /* <DEDUP_REMOVED lines=14> */
.L_x_202:
[----:B------:R-:W-:Y:S05]  /*8400*/  BSYNC B0 ;  /* 0x0000000000007941 */ /* 0x000fea0003800000 */
.L_x_201:
        /* <DEDUP_REMOVED lines=14> */
.L_x_204:
[----:B------:R-:W-:Y:S05]  /*84f0*/  BSYNC B0 ;  /* 0x0000000000007941 */ /* 0x000fea0003800000 */
.L_x_203:
        /* <DEDUP_REMOVED lines=14> */
.L_x_206:
[----:B------:R-:W-:Y:S05]  /*85e0*/  BSYNC B0 ;  /* 0x0000000000007941 */ /* 0x000fea0003800000 */
.L_x_205:
        /* <DEDUP_REMOVED lines=13> */
.L_x_208:
[----:B------:R-:W-:Y:S05]  /*86c0*/  BSYNC B0 ;  /* 0x0000000000007941 */ /* 0x000fea0003800000 */
.L_x_207:
        /* <DEDUP_REMOVED lines=14> */
.L_x_210:
[----:B------:R-:W-:Y:S05]  /*87b0*/  BSYNC B0 ;  /* 0x0000000000007941 */ /* 0x000fea0003800000 */
.L_x_209:
        /* <DEDUP_REMOVED lines=14> */
.L_x_212:
[----:B------:R-:W-:Y:S05]  /*88a0*/  BSYNC B0 ;  /* 0x0000000000007941 */ /* 0x000fea0003800000 */
.L_x_211:
        /* <DEDUP_REMOVED lines=14> */
.L_x_214:
[----:B------:R-:W-:Y:S05]  /*8990*/  BSYNC B0 ;  /* 0x0000000000007941 */ /* 0x000fea0003800000 */
.L_x_213:
        /* <DEDUP_REMOVED lines=13> */
.L_x_216:
[----:B------:R-:W-:Y:S05]  /*8a70*/  BSYNC B0 ;  /* 0x0000000000007941 */ /* 0x000fea0003800000 */
.L_x_215:
        /* <DEDUP_REMOVED lines=14> */
.L_x_218:
[----:B------:R-:W-:Y:S05]  /*8b60*/  BSYNC B0 ;  /* 0x0000000000007941 */ /* 0x000fea0003800000 */
.L_x_217:
        /* <DEDUP_REMOVED lines=14> */
.L_x_220:
[----:B------:R-:W-:Y:S05]  /*8c50*/  BSYNC B0 ;  /* 0x0000000000007941 */ /* 0x000fea0003800000 */
.L_x_219:
[----:B-----5:R-:W-:Y:S01]  /*8c60*/  IMAD.U32 R3, R4, 0x10000, RZ ;  /* 0x0001000004037824 */ /* 0x020fe200078e00ff */
[----:B------:R-:W-:Y:S01]  /*8c70*/  LOP3.LUT P5, RZ, R120, 0x100, RZ, 0xc0, !PT ;  /* 0x0000010078ff7812 */ /* 0x000fe200078ac0ff */
[----:B------:R-:W-:Y:S02]  /*8c80*/  BSSY B0, `(.L_x_221) ;  /* 0x000000a000007945 */ /* 0x000fe40003800000 */
[----:B------:R-:W-:-:S04]  /*8c90*/  FMUL R6, R3, R2 ;  /* 0x0000000203067220 */ /* 0x000fc80000400000 */
[----:B------:R-:W-:-:S05]  /*8ca0*/  FFMA R6, R41, R0, R6 ;  /* 0x0000000029067223 */ /* 0x000fca0000000006 */
[----:B------:R-:W-:-:S05]  /*8cb0*/  F2FP.BF16.F32.PACK_AB R6, RZ, R6 ;  /* 0x00000006ff06723e */ /* 0x000fca00000010ff */
[----:B------:R0:W-:Y:S01]  /*8cc0*/  @P4 STG.E.U16 desc[UR12][R18.64], R6 ;  /* 0x0000000612004986 */ /* 0x0001e2000c10150c */
[----:B------:R-:W-:-:S13]  /*8cd0*/  ISETP.GT.AND P4, PT, R7, 0xc8, P5 ;  /* 0x000000c80700780c */ /* 0x000fda0002f84270 */
[----:B0-----:R-:W-:Y:S05]  /*8ce0*/  @!P4 BRA `(.L_x_222) ;  /* 0x00000000000cc947 */ /* 0x001fea0003800000 */
[----:B------:R-:W-:-:S04]  /*8cf0*/  IADD3 R4, P5, R112, UR14, RZ ;  /* 0x0000000e70047c10 */ /* 0x000fc8000ffbe0ff */
[----:B------:R-:W-:-:S05]  /*8d00*/  IADD3.X R5, R113, UR4, RZ, P5, !PT ;  /* 0x0000000471057c10 */ /* 0x000fca000affe4ff */
[----:B------:R0:W5:Y:S04]  /*8d10*/  LDG.E.LTC128B.U16 R4, desc[UR12][R4.64] ;  /* 0x0000000c04047981 */ /* 0x000168000c1e1520 */
.L_x_222:
[----:B------:R-:W-:Y:S05]  /*8d20*/  BSYNC B0 ;  /* 0x0000000000007941 */ /* 0x000fea0003800000 */
.L_x_221:
[----:B-----5:R-:W-:Y:S01]  /*8d30*/  IMAD.U32 R3, R4, 0x10000, RZ ;  /* 0x0001000004037824 */ /* 0x020fe200078e00ff */
[----:B------:R-:W-:Y:S03]  /*8d40*/  BSSY B0, `(.L_x_223) ;  /* 0x000000a000007945 */ /* 0x000fe60003800000 */
        /* <DEDUP_REMOVED lines=9> */
.L_x_224:
[----:B------:R-:W-:Y:S05]  /*8de0*/  BSYNC B0 ;  /* 0x0000000000007941 */ /* 0x000fea0003800000 */
.L_x_223:
        /* <DEDUP_REMOVED lines=14> */
.L_x_226:
[----:B------:R-:W-:Y:S05]  /*8ed0*/  BSYNC B0 ;  /* 0x0000000000007941 */ /* 0x000fea0003800000 */
.L_x_225:
        /* <DEDUP_REMOVED lines=14> */
.L_x_228:
[----:B------:R-:W-:Y:S05]  /*8fc0*/  BSYNC B0 ;  /* 0x0000000000007941 */ /* 0x000fea0003800000 */
.L_x_227:
[----:B-----5:R-:W-:Y:S01]  /*8fd0*/  IMAD.U32 R3, R4, 0x10000, RZ ;  /* 0x0001000004037824 */ /* 0x020fe200078e00ff */
[----:B------:R-:W-:Y:S01]  /*8fe0*/  LOP3.LUT P5, RZ, R120, 0x200, RZ, 0xc0, !PT ;  /* 0x0000020078ff7812 */ /* 0x000fe200078ac0ff */
[----:B------:R-:W-:Y:S02]  /*8ff0*/  BSSY B0, `(.L_x_229) ;  /* 0x000000b000007945 */ /* 0x000fe40003800000 */
[----:B------:R-:W-:Y:S01]  /*9000*/  FMUL R6, R3, R2 ;  /* 0x0000000203067220 */ /* 0x000fe20000400000 */
[----:B------:R-:W-:Y:S02]  /*9010*/  ISETP.GT.AND P5, PT, R7, 0xc8, P5 ;  /* 0x000000c80700780c */ /* 0x000fe40002fa4270 */
[----:B------:R-:W-:Y:S01]  /*9020*/  PRMT R3, R4, 0x7610, R3 ;  /* 0x0000761004037816 */ /* 0x000fe20000000003 */
[----:B------:R-:W-:-:S05]  /*9030*/  FFMA R6, R45, R0, R6 ;  /* 0x000000002d067223 */ /* 0x000fca0000000006 */
[----:B------:R-:W-:-:S05]  /*9040*/  F2FP.BF16.F32.PACK_AB R6, RZ, R6 ;  /* 0x00000006ff06723e */ /* 0x000fca00000010ff */
[----:B------:R0:W-:Y:S01]  /*9050*/  @P4 STG.E.U16 desc[UR12][R10.64], R6 ;  /* 0x000000060a004986 */ /* 0x0001e2000c10150c */
[----:B------:R-:W-:Y:S05]  /*9060*/  @!P5 BRA `(.L_x_230) ;  /* 0x00000000000cd947 */ /* 0x000fea0003800000 */
[----:B------:R-:W-:-:S04]  /*9070*/  IADD3 R4, P4, R112, UR10, RZ ;  /* 0x0000000a70047c10 */ /* 0x000fc8000ff9e0ff */
[----:B0-----:R-:W-:-:S05]  /*9080*/  IADD3.X R5, R113, UR4, RZ, P4, !PT ;  /* 0x0000000471057c10 */ /* 0x001fca000a7fe4ff */
[----:B------:R0:W5:Y:S04]  /*9090*/  LDG.E.LTC128B.U16 R3, desc[UR12][R4.64] ;  /* 0x0000000c04037981 */ /* 0x000168000c1e1520 */
.L_x_230:
[----:B------:R-:W-:Y:S05]  /*90a0*/  BSYNC B0 ;  /* 0x0000000000007941 */ /* 0x000fea0003800000 */
.L_x_229:
[----:B0----5:R-:W-:Y:S01]  /*90b0*/  IMAD.U32 R5, R3, 0x10000, RZ ;  /* 0x0001000003057824 */ /* 0x021fe200078e00ff */
[----:B------:R-:W-:Y:S01]  /*90c0*/  IADD3 R4, P4, R56, R101, RZ ;  /* 0x0000006538047210 */ /* 0x000fe20007f9e0ff */
[----:B------:R-:W-:Y:S01]  /*90d0*/  BSSY B0, `(.L_x_231) ;  /* 0x000000b000007945 */ /* 0x000fe20003800000 */
[----:B------:R-:W-:Y:S01]  /*90e0*/  ISETP.GT.AND P6, PT, R7, 0xc8, P6 ;  /* 0x000000c80700780c */ /* 0x000fe200037c4270 */
[----:B------:R-:W-:-:S04]  /*90f0*/  FMUL R5, R5, R2 ;  /* 0x0000000205057220 */ /* 0x000fc80000400000 */
[----:B------:R-:W-:-:S05]  /*9100*/  FFMA R5, R46, R0, R5 ;  /* 0x000000002e057223 */ /* 0x000fca0000000005 */
[----:B------:R-:W-:Y:S01]  /*9110*/  F2FP.BF16.F32.PACK_AB R6, RZ, R5 ;  /* 0x00000005ff06723e */ /* 0x000fe200000010ff */
[----:B------:R-:W-:-:S05]  /*9120*/  IMAD.X R5, R57, 0x1, R15, P4 ;  /* 0x0000000139057824 */ /* 0x000fca00020e060f */
[----:B------:R0:W-:Y:S01]  /*9130*/  @P5 STG.E.U16 desc[UR12][R4.64], R6 ;  /* 0x0000000604005986 */ /* 0x0001e2000c10150c */
[----:B------:R-:W-:Y:S05]  /*9140*/  @!P6 BRA `(.L_x_232) ;  /* 0x00000000000ce947 */ /* 0x000fea0003800000 */
[----:B0-----:R-:W-:-:S04]  /*9150*/  IADD3 R4, P4, R112, UR9, RZ ;  /* 0x0000000970047c10 */ /* 0x001fc8000ff9e0ff */
[----:B------:R-:W-:-:S05]  /*9160*/  IADD3.X R5, R113, UR4, RZ, P4, !PT ;  /* 0x0000000471057c10 */ /* 0x000fca000a7fe4ff */
[----:B------:R0:W5:Y:S04]  /*9170*/  LDG.E.LTC128B.U16 R3, desc[UR12][R4.64] ;  /* 0x0000000c04037981 */ /* 0x000168000c1e1520 */
.L_x_232:
[----:B------:R-:W-:Y:S05]  /*9180*/  BSYNC B0 ;  /* 0x0000000000007941 */ /* 0x000fea0003800000 */
.L_x_231:
[----:B0----5:R-:W-:Y:S01]  /*9190*/  IMAD.U32 R5, R3, 0x10000, RZ ;  /* 0x0001000003057824 */ /* 0x021fe200078e00ff */
[----:B------:R-:W-:Y:S01]  /*91a0*/  ISETP.GT.AND P4, PT, R7, 0xc0, P3 ;  /* 0x000000c00700780c */ /* 0x000fe20001f84270 */
[----:B------:R-:W-:Y:S02]  /*91b0*/  BSSY B0, `(.L_x_233) ;  /* 0x000000b000007945 */ /* 0x000fe40003800000 */
[----:B------:R-:W-:-:S04]  /*91c0*/  FMUL R4, R5, R2 ;  /* 0x0000000205047220 */ /* 0x000fc80000400000 */
[----:B------:R-:W-:Y:S01]  /*91d0*/  FFMA R47, R47, R0, R4 ;  /* 0x000000002f2f7223 */ /* 0x000fe20000000004 */
[----:B------:R-:W-:-:S04]  /*91e0*/  IADD3 R4, P5, R56, R103, RZ ;  /* 0x0000006738047210 */ /* 0x000fc80007fbe0ff */
[----:B------:R-:W-:Y:S01]  /*91f0*/  F2FP.BF16.F32.PACK_AB R47, RZ, R47 ;  /* 0x0000002fff2f723e */ /* 0x000fe200000010ff */
[----:B------:R-:W-:-:S05]  /*9200*/  IMAD.X R5, R57, 0x1, R15, P5 ;  /* 0x0000000139057824 */ /* 0x000fca00028e060f */
[----:B------:R0:W-:Y:S01]  /*9210*/  @P6 STG.E.U16 desc[UR12][R4.64], R47 ;  /* 0x0000002f04006986 */ /* 0x0001e2000c10150c */
[----:B------:R-:W-:Y:S05]  /*9220*/  @!P4 BRA `(.L_x_234) ;  /* 0x00000000000cc947 */ /* 0x000fea0003800000 */
[----:B0-----:R-:W-:-:S04]  /*9230*/  IADD3 R4, P5, R16, UR8, RZ ;  /* 0x0000000810047c10 */ /* 0x001fc8000ffbe0ff */
[----:B------:R-:W-:-:S05]  /*9240*/  IADD3.X R5, R17, UR4, RZ, P5, !PT ;  /* 0x0000000411057c10 */ /* 0x000fca000affe4ff */
[----:B------:R0:W5:Y:S04]  /*9250*/  LDG.E.LTC128B.U16 R3, desc[UR12][R4.64] ;  /* 0x0000000c04037981 */ /* 0x000168000c1e1520 */
.L_x_234:
[----:B------:R-:W-:Y:S05]  /*9260*/  BSYNC B0 ;  /* 0x0000000000007941 */ /* 0x000fea0003800000 */
.L_x_233:
        /* <DEDUP_REMOVED lines=13> */
.L_x_236:
[----:B------:R-:W-:Y:S05]  /*9340*/  BSYNC B0 ;  /* 0x0000000000007941 */ /* 0x000fea0003800000 */
.L_x_235:
        /* <DEDUP_REMOVED lines=13> */
.L_x_238:
[----:B------:R-:W-:Y:S05]  /*9420*/  BSYNC B0 ;  /* 0x0000000000007941 */ /* 0x000fea0003800000 */
.L_x_237:
        /* <DEDUP_REMOVED lines=13> */
.L_x_240:
[----:B------:R-:W-:Y:S05]  /*9500*/  BSYNC B0 ;  /* 0x0000000000007941 */ /* 0x000fea0003800000 */
.L_x_239:
        /* <DEDUP_REMOVED lines=13> */
.L_x_242:
[----:B------:R-:W-:Y:S05]  /*95e0*/  BSYNC B0 ;  /* 0x0000000000007941 */ /* 0x000fea0003800000 */
.L_x_241:
[----:B0----5:R-:W-:Y:S01]  /*95f0*/  IMAD.U32 R5, R3, 0x10000, RZ ;  /* 0x0001000003057824 */ /* 0x021fe200078e00ff */
[----:B------:R-:W-:Y:S01]  /*9600*/  IADD3 R4, P4, R20, R109, RZ ;  /* 0x0000006d14047210 */ /* 0x000fe20007f9e0ff */
[----:B------:R-:W-:Y:S01]  /*9610*/  BSSY B0, `(.L_x_243) ;  /* 0x000000b000007945 */ /* 0x000fe20003800000 */
[----:B------:R-:W-:Y:S01]  /*9620*/  ISETP.GT.AND P2, PT, R7, 0xc0, P0 ;  /* 0x000000c00700780c */ /* 0x000fe20000744270 */
[----:B------:R-:W-:-:S04]  /*9630*/  FMUL R5, R5, R2 ;  /* 0x0000000205057220 */ /* 0x000fc80000400000 */
[----:B------:R-:W-:-:S05]  /*9640*/  FFMA R5, R52, R0, R5 ;  /* 0x0000000034057223 */ /* 0x000fca0000000005 */
[----:B------:R-:W-:Y:S01]  /*9650*/  F2FP.BF16.F32.PACK_AB R6, RZ, R5 ;  /* 0x00000005ff06723e */ /* 0x000fe200000010ff */
[----:B------:R-:W-:Y:S01]  /*9660*/  IMAD.X R5, R21, 0x1, R15, P4 ;  /* 0x0000000115057824 */ /* 0x000fe200020e060f */
[----:B------:R-:W-:-:S04]  /*9670*/  IADD3 R8, P4, R16, UR5, RZ ;  /* 0x0000000510087c10 */ /* 0x000fc8000ff9e0ff */
[----:B------:R0:W-:Y:S01]  /*9680*/  @P3 STG.E.U16 desc[UR12][R4.64], R6 ;  /* 0x0000000604003986 */ /* 0x0001e2000c10150c */
[----:B------:R-:W-:Y:S01]  /*9690*/  IADD3.X R9, R17, UR4, RZ, P4, !PT ;  /* 0x0000000411097c10 */ /* 0x000fe2000a7fe4ff */
[----:B------:R-:W-:Y:S07]  /*96a0*/  @!P2 BRA `(.L_x_244) ;  /* 0x000000000004a947 */ /* 0x000fee0003800000 */
[----:B------:R0:W5:Y:S02]  /*96b0*/  LDG.E.LTC128B.U16 R3, desc[UR12][R8.64] ;  /* 0x0000000c08037981 */ /* 0x000164000c1e1520 */
.L_x_244:
[----:B------:R-:W-:Y:S05]  /*96c0*/  BSYNC B0 ;  /* 0x0000000000007941 */ /* 0x000fea0003800000 */
.L_x_243:
        /* <DEDUP_REMOVED lines=13> */
.L_x_246:
[----:B------:R-:W-:Y:S05]  /*97a0*/  BSYNC B0 ;  /* 0x0000000000007941 */ /* 0x000fea0003800000 */
.L_x_245:
        /* <DEDUP_REMOVED lines=13> */
.L_x_248:
[----:B------:R-:W-:Y:S05]  /*9880*/  BSYNC B0 ;  /* 0x0000000000007941 */ /* 0x000fea0003800000 */
.L_x_247:
[----:B-----5:R-:W-:-:S04]  /*9890*/  IMAD.U32 R3, R3, 0x10000, RZ ;  /* 0x0001000003037824 */ /* 0x020fc800078e00ff */
[----:B0-----:R-:W-:Y:S01]  /*98a0*/  FMUL R4, R3, R2 ;  /* 0x0000000203047220 */ /* 0x001fe20000400000 */
[----:B------:R-:W-:-:S03]  /*98b0*/  IADD3 R2, P1, R56, R111, RZ ;  /* 0x0000006f38027210 */ /* 0x000fc60007f3e0ff */
[----:B------:R-:W-:Y:S01]  /*98c0*/  FFMA R4, R55, R0, R4 ;  /* 0x0000000037047223 */ /* 0x000fe20000000004 */
[----:B------:R-:W-:Y:S09]  /*98d0*/  @!P0 EXIT ;  /* 0x000000000000894d */ /* 0x000ff20003800000 */
[----:B------:R-:W-:Y:S01]  /*98e0*/  F2FP.BF16.F32.PACK_AB R4, RZ, R4 ;  /* 0x00000004ff04723e */ /* 0x000fe200000010ff */
[----:B------:R-:W-:-:S05]  /*98f0*/  IMAD.X R3, R57, 0x1, R15, P1 ;  /* 0x0000000139037824 */ /* 0x000fca00008e060f */
[----:B------:R-:W-:Y:S01]  /*9900*/  STG.E.U16 desc[UR12][R2.64], R4 ;  /* 0x0000000402007986 */ /* 0x000fe2000c10150c */
[----:B------:R-:W-:Y:S05]  /*9910*/  EXIT ;  /* 0x000000000000794d */ /* 0x000fea0003800000 */
.L_x_28:
[----:B------:R-:W-:Y:S01]  /*9920*/  ULDC.64 UR4, c[0x0][0x650] ;  /* 0x0001940000047ab9 */ /* 0x000fe20000000a00 */
[-C--:B--2---:R-:W-:Y:S01]  /*9930*/  FMUL R120, R120, R0.reuse ;  /* 0x0000000078787220 */ /* 0x084fe20000400000 */
[----:B------:R-:W-:Y:S01]  /*9940*/  LEA R2, P1, R10, UR4, 0x1 ;  /* 0x000000040a027c11 */ /* 0x000fe2000f8208ff */
[-C--:B------:R-:W-:Y:S01]  /*9950*/  FMUL R121, R121, R0.reuse ;  /* 0x0000000079797220 */ /* 0x080fe20000400000 */
[----:B------:R-:W-:Y:S01]  /*9960*/  ISETP.GT.AND P5, PT, R8, 0x1, PT ;  /* 0x000000010800780c */ /* 0x000fe20003fa4270 */
[----:B------:R-:W-:Y:S01]  /*9970*/  FMUL R122, R122, R0 ;  /* 0x000000007a7a7220 */ /* 0x000fe20000400000 */
[----:B------:R-:W-:Y:S01]  /*9980*/  F2FP.BF16.F32.PACK_AB R120, RZ, R120 ;  /* 0x00000078ff78723e */ /* 0x000fe200000010ff */
[-C--:B------:R-:W-:Y:S01]  /*9990*/  FMUL R123, R123, R0.reuse ;  /* 0x000000007b7b7220 */ /* 0x080fe20000400000 */
[----:B------:R-:W-:Y:S01]  /*99a0*/  LEA.HI.X R3, R10, UR5, R155, 0x1, P1 ;  /* 0x000000050a037c11 */ /* 0x000fe200088f0c9b */
[-C--:B------:R-:W-:Y:S01]  /*99b0*/  FMUL R124, R124, R0.reuse ;  /* 0x000000007c7c7220 */ /* 0x080fe20000400000 */
[----:B------:R-:W-:Y:S01]  /*99c0*/  ISETP.GT.AND P1, PT, R7, RZ, P5 ;  /* 0x000000ff0700720c */ /* 0x000fe20002f24270 */
[-C--:B------:R-:W-:Y:S01]  /*99d0*/  FMUL R125, R125, R0.reuse ;  /* 0x000000007d7d7220 */ /* 0x080fe20000400000 */
[----:B------:R-:W-:Y:S01]  /*99e0*/  SHF.L.U64.HI R9, R156, 0x1, R9 ;  /* 0x000000019c097819 */ /* 0x000fe20000010209 */
[----:B------:R-:W-:Y:S01]  /*99f0*/  @P0 STG.E.U16 desc[UR12][R2.64], R120 ;  /* 0x0000007802000986 */ /* 0x000fe2000c10150c */
[C---:B------:R-:W-:Y:S01]  /*9a00*/  ISETP.GT.AND P0, PT, R7.reuse, 0x8, P5 ;  /* 0x000000080700780c */ /* 0x040fe20002f04270 */
[-C--:B------:R-:W-:Y:S01]  /*9a10*/  FMUL R126, R126, R0.reuse ;  /* 0x000000007e7e7220 */ /* 0x080fe20000400000 */
[----:B------:R-:W-:Y:S01]  /*9a20*/  ISETP.GT.AND P3, PT, R7, 0x8, P4 ;  /* 0x000000080700780c */ /* 0x000fe20002764270 */
[----:B------:R-:W-:Y:S01]  /*9a30*/  FMUL R127, R127, R0 ;  /* 0x000000007f7f7220 */ /* 0x000fe20000400000 */
[----:B------:R-:W-:Y:S01]  /*9a40*/  LEA R156, P2, R156, R2, 0x1 ;  /* 0x000000029c9c7211 */ /* 0x000fe200078408ff */
[-C--:B------:R-:W-:Y:S01]  /*9a50*/  FMUL R128, R128, R0.reuse ;  /* 0x0000000080807220 */ /* 0x080fe20000400000 */
[----:B------:R-:W-:Y:S01]  /*9a60*/  F2FP.BF16.F32.PACK_AB R121, RZ, R121 ;  /* 0x00000079ff79723e */ /* 0x000fe200000010ff */
[----:B------:R-:W-:Y:S01]  /*9a70*/  FMUL R129, R129, R0 ;  /* 0x0000000081817220 */ /* 0x000fe20000400000 */
[----:B------:R-:W-:Y:S01]  /*9a80*/  F2FP.BF16.F32.PACK_AB R122, RZ, R122 ;  /* 0x0000007aff7a723e */ /* 0x000fe200000010ff */
[----:B------:R-:W-:Y:S01]  /*9a90*/  IMAD.X R157, R9, 0x1, R3, P2 ;  /* 0x00000001099d7824 */ /* 0x000fe200010e0603 */
[----:B------:R-:W-:Y:S01]  /*9aa0*/  F2FP.BF16.F32.PACK_AB R123, RZ, R123 ;  /* 0x0000007bff7b723e */ /* 0x000fe200000010ff */
[----:B------:R-:W-:Y:S01]  /*9ab0*/  @P1 STG.E.U16 desc[UR12][R2.64+0x2], R121 ;  /* 0x0000027902001986 */ /* 0x000fe2000c10150c */
[C---:B------:R-:W-:Y:S01]  /*9ac0*/  ISETP.GT.AND P6, PT, R8.reuse, 0x8, PT ;  /* 0x000000080800780c */ /* 0x040fe20003fc4270 */
[--C-:B------:R-:W-:Y:S01]  /*9ad0*/  @P0 IMAD.MOV.U32 R4, RZ, RZ, R156.reuse ;  /* 0x000000ffff040224 */ /* 0x100fe200078e009c */
[----:B------:R-:W-:Y:S01]  /*9ae0*/  ISETP.GT.AND P5, PT, R8, 0x9, PT ;  /* 0x000000090800780c */ /* 0x000fe20003fa4270 */
[--C-:B------:R-:W-:Y:S01]  /*9af0*/  @P0 IMAD.MOV.U32 R5, RZ, RZ, R157.reuse ;  /* 0x000000ffff050224 */ /* 0x100fe200078e009d */
[----:B------:R-:W-:Y:S01]  /*9b00*/  @P3 STG.E.U16 desc[UR12][R156.64], R122 ;  /* 0x0000007a9c003986 */ /* 0x000fe2000c10150c */
[C---:B------:R-:W-:Y:S01]  /*9b10*/  ISETP.GT.AND P1, PT, R7.reuse, RZ, P6 ;  /* 0x000000ff0700720c */ /* 0x040fe20003724270 */
[-C--:B------:R-:W-:Y:S01]  /*9b20*/  FMUL R130, R130, R0.reuse ;  /* 0x0000000082827220 */ /* 0x080fe20000400000 */
[C---:B------:R-:W-:Y:S01]  /*9b30*/  ISETP.GT.AND P2, PT, R7.reuse, RZ, P5 ;  /* 0x000000ff0700720c */ /* 0x040fe20002f44270 */
[----:B------:R0:W-:Y:S01]  /*9b40*/  @P0 STG.E.U16 desc[UR12][R4.64+0x2], R123 ;  /* 0x0000027b04000986 */ /* 0x0001e2000c10150c */
[----:B------:R-:W-:Y:S01]  /*9b50*/  ISETP.GT.AND P0, PT, R7, 0x8, P6 ;  /* 0x000000080700780c */ /* 0x000fe20003704270 */
[----:B------:R-:W-:Y:S01]  /*9b60*/  FMUL R131, R131, R0 ;  /* 0x0000000083837220 */ /* 0x000fe20000400000 */
[----:B------:R-:W-:Y:S01]  /*9b70*/  F2FP.BF16.F32.PACK_AB R124, RZ, R124 ;  /* 0x0000007cff7c723e */ /* 0x000fe200000010ff */
[----:B------:R-:W-:Y:S01]  /*9b80*/  IMAD.SHL.U32 R9, R14, 0x80, RZ ;  /* 0x000000800e097824 */ /* 0x000fe200078e00ff */
[----:B------:R-:W-:Y:S01]  /*9b90*/  F2FP.BF16.F32.PACK_AB R125, RZ, R125 ;  /* 0x0000007dff7d723e */ /* 0x000fe200000010ff */
[----:B------:R-:W-:Y:S01]  /*9ba0*/  FMUL R132, R132, R0 ;  /* 0x0000000084847220 */ /* 0x000fe20000400000 */
[----:B------:R-:W-:Y:S01]  /*9bb0*/  F2FP.BF16.F32.PACK_AB R126, RZ, R126 ;  /* 0x0000007eff7e723e */ /* 0x000fe200000010ff */
[-C--:B------:R-:W-:Y:S01]  /*9bc0*/  FMUL R133, R133, R0.reuse ;  /* 0x0000000085857220 */ /* 0x080fe20000400000 */
[----:B------:R-:W-:Y:S01]  /*9bd0*/  ISETP.GT.AND P3, PT, R8, 0x10, PT ;  /* 0x000000100800780c */ /* 0x000fe20003f64270 */
[----:B------:R-:W-:Y:S01]  /*9be0*/  @P1 STG.E.U16 desc[UR12][R2.64+0x10], R124 ;  /* 0x0000107c02001986 */ /* 0x000fe2000c10150c */
[----:B------:R-:W-:Y:S01]  /*9bf0*/  ISETP.GT.AND P1, PT, R7, 0x8, P5 ;  /* 0x000000080700780c */ /* 0x000fe20002f24270 */
[----:B------:R-:W-:Y:S01]  /*9c00*/  FMUL R134, R134, R0 ;  /* 0x0000000086867220 */ /* 0x000fe20000400000 */
[----:B------:R-:W-:Y:S01]  /*9c10*/  F2FP.BF16.F32.PACK_AB R127, RZ, R127 ;  /* 0x0000007fff7f723e */ /* 0x000fe200000010ff */
[--C-:B0-----:R-:W-:Y:S01]  /*9c20*/  @P0 IMAD.MOV.U32 R4, RZ, RZ, R156.reuse ;  /* 0x000000ffff040224 */ /* 0x101fe200078e009c */
[----:B------:R-:W-:Y:S01]  /*9c30*/  @P2 STG.E.U16 desc[UR12][R2.64+0x12], R125 ;  /* 0x0000127d02002986 */ /* 0x000fe2000c10150c */
[----:B------:R-:W-:Y:S01]  /*9c40*/  @P0 IMAD.MOV.U32 R5, RZ, RZ, R157 ;  /* 0x000000ffff050224 */ /* 0x000fe200078e009d */
[----:B------:R-:W-:Y:S01]  /*9c50*/  F2FP.BF16.F32.PACK_AB R128, RZ, R128 ;  /* 0x00000080ff80723e */ /* 0x000fe200000010ff */
[-C--:B------:R-:W-:Y:S01]  /*9c60*/  FMUL R135, R135, R0.reuse ;  /* 0x0000000087877220 */ /* 0x080fe20000400000 */
[----:B------:R-:W-:Y:S01]  /*9c70*/  ISETP.GT.AND P2, PT, R8, 0x11, PT ;  /* 0x000000110800780c */ /* 0x000fe20003f44270 */
[-C--:B------:R-:W-:Y:S01]  /*9c80*/  FMUL R136, R136, R0.reuse ;  /* 0x0000000088887220 */ /* 0x080fe20000400000 */
[----:B------:R0:W-:Y:S01]  /*9c90*/  @P0 STG.E.U16 desc[UR12][R4.64+0x10], R126 ;  /* 0x0000107e04000986 */ /* 0x0001e2000c10150c */
[----:B------:R-:W-:Y:S01]  /*9ca0*/  ISETP.GT.AND P0, PT, R7, RZ, P3 ;  /* 0x000000ff0700720c */ /* 0x000fe20001f04270 */
[-C--:B------:R-:W-:Y:S01]  /*9cb0*/  FMUL R137, R137, R0.reuse ;  /* 0x0000000089897220 */ /* 0x080fe20000400000 */
[----:B------:R-:W-:Y:S01]  /*9cc0*/  F2FP.BF16.F32.PACK_AB R129, RZ, R129 ;  /* 0x00000081ff81723e */ /* 0x000fe200000010ff */
[----:B------:R-:W-:Y:S01]  /*9cd0*/  FMUL R138, R138, R0 ;  /* 0x000000008a8a7220 */ /* 0x000fe20000400000 */
[----:B------:R-:W-:Y:S01]  /*9ce0*/  F2FP.BF16.F32.PACK_AB R130, RZ, R130 ;  /* 0x00000082ff82723e */ /* 0x000fe200000010ff */
[-C--:B------:R-:W-:Y:S01]  /*9cf0*/  FMUL R139, R139, R0.reuse ;  /* 0x000000008b8b7220 */ /* 0x080fe20000400000 */
[----:B------:R-:W-:Y:S01]  /*9d00*/  F2FP.BF16.F32.PACK_AB R131, RZ, R131 ;  /* 0x00000083ff83723e */ /* 0x000fe200000010ff */
[-C--:B------:R-:W-:Y:S01]  /*9d10*/  FMUL R140, R140, R0.reuse ;  /* 0x000000008c8c7220 */ /* 0x080fe20000400000 */
[----:B------:R-:W-:Y:S01]  /*9d20*/  SHF.L.U64.HI R15, R14, 0x7, R15 ;  /* 0x000000070e0f7819 */ /* 0x000fe2000001020f */
[----:B------:R-:W-:Y:S01]  /*9d30*/  FMUL R141, R141, R0 ;  /* 0x000000008d8d7220 */ /* 0x000fe20000400000 */
[----:B------:R-:W-:Y:S01]  /*9d40*/  LOP3.LUT R11, R9, 0x2, RZ, 0xfc, !PT ;  /* 0x00000002090b7812 */ /* 0x000fe200078efcff */
[--C-:B0-----:R-:W-:Y:S01]  /*9d50*/  @P1 IMAD.MOV.U32 R4, RZ, RZ, R156.reuse ;  /* 0x000000ffff041224 */ /* 0x101fe200078e009c */
[----:B------:R-:W-:Y:S01]  /*9d60*/  F2FP.BF16.F32.PACK_AB R132, RZ, R132 ;  /* 0x00000084ff84723e */ /* 0x000fe200000010ff */
[--C-:B------:R-:W-:Y:S01]  /*9d70*/  @P1 IMAD.MOV.U32 R5, RZ, RZ, R157.reuse ;  /* 0x000000ffff051224 */ /* 0x100fe200078e009d */
[----:B------:R-:W-:Y:S01]  /*9d80*/  F2FP.BF16.F32.PACK_AB R133, RZ, R133 ;  /* 0x00000085ff85723e */ /* 0x000fe200000010ff */
[----:B------:R-:W-:Y:S01]  /*9d90*/  FMUL R142, R142, R0 ;  /* 0x000000008e8e7220 */ /* 0x000fe20000400000 */
[----:B------:R-:W-:Y:S01]  /*9da0*/  F2FP.BF16.F32.PACK_AB R134, RZ, R134 ;  /* 0x00000086ff86723e */ /* 0x000fe200000010ff */
[-C--:B------:R-:W-:Y:S01]  /*9db0*/  FMUL R143, R143, R0.reuse ;  /* 0x000000008f8f7220 */ /* 0x080fe20000400000 */
[----:B------:R-:W-:Y:S01]  /*9dc0*/  @P1 STG.E.U16 desc[UR12][R4.64+0x12], R127 ;  /* 0x0000127f04001986 */ /* 0x000fe2000c10150c */
[----:B------:R-:W-:Y:S01]  /*9dd0*/  ISETP.GT.AND P1, PT, R8, 0x19, PT ;  /* 0x000000190800780c */ /* 0x000fe20003f24270 */
[-C--:B------:R-:W-:Y:S01]  /*9de0*/  FMUL R144, R144, R0.reuse ;  /* 0x0000000090907220 */ /* 0x080fe20000400000 */
[----:B------:R-:W-:Y:S01]  /*9df0*/  F2FP.BF16.F32.PACK_AB R135, RZ, R135 ;  /* 0x00000087ff87723e */ /* 0x000fe200000010ff */
[----:B------:R-:W-:Y:S01]  /*9e00*/  @P0 STG.E.U16 desc[UR12][R2.64+0x20], R128 ;  /* 0x0000208002000986 */ /* 0x000fe2000c10150c */
[----:B------:R-:W-:Y:S01]  /*9e10*/  ISETP.GT.AND P0, PT, R7, RZ, P2 ;  /* 0x000000ff0700720c */ /* 0x000fe20001704270 */
[----:B------:R-:W-:Y:S01]  /*9e20*/  FMUL R145, R145, R0 ;  /* 0x0000000091917220 */ /* 0x000fe20000400000 */
[----:B------:R-:W-:Y:S01]  /*9e30*/  F2FP.BF16.F32.PACK_AB R136, RZ, R136 ;  /* 0x00000088ff88723e */ /* 0x000fe200000010ff */
[-C--:B------:R-:W-:Y:S01]  /*9e40*/  FMUL R146, R146, R0.reuse ;  /* 0x0000000092927220 */ /* 0x080fe20000400000 */
[----:B------:R-:W-:Y:S01]  /*9e50*/  F2FP.BF16.F32.PACK_AB R137, RZ, R137 ;  /* 0x00000089ff89723e */ /* 0x000fe200000010ff */
[----:B------:R-:W-:Y:S01]  /*9e60*/  FMUL R147, R147, R0 ;  /* 0x0000000093937220 */ /* 0x000fe20000400000 */
[----:B------:R-:W-:Y:S01]  /*9e70*/  F2FP.BF16.F32.PACK_AB R138, RZ, R138 ;  /* 0x0000008aff8a723e */ /* 0x000fe200000010ff */
[-C--:B------:R-:W-:Y:S01]  /*9e80*/  FMUL R148, R148, R0.reuse ;  /* 0x0000000094947220 */ /* 0x080fe20000400000 */
[----:B------:R-:W-:Y:S01]  /*9e90*/  F2FP.BF16.F32.PACK_AB R139, RZ, R139 ;  /* 0x0000008bff8b723e */ /* 0x000fe200000010ff */
[----:B------:R-:W-:Y:S01]  /*9ea0*/  FMUL R149, R149, R0 ;  /* 0x0000000095957220 */ /* 0x000fe20000400000 */
[----:B------:R-:W-:Y:S01]  /*9eb0*/  F2FP.BF16.F32.PACK_AB R140, RZ, R140 ;  /* 0x0000008cff8c723e */ /* 0x000fe200000010ff */
[-C--:B------:R-:W-:Y:S01]  /*9ec0*/  FMUL R150, R150, R0.reuse ;  /* 0x0000000096967220 */ /* 0x080fe20000400000 */
[----:B------:R-:W-:Y:S01]  /*9ed0*/  ISETP.GT.AND P5, PT, R8, 0x29, PT ;  /* 0x000000290800780c */ /* 0x000fe20003fa4270 */
[----:B------:R-:W-:Y:S01]  /*9ee0*/  @P0 STG.E.U16 desc[UR12][R2.64+0x22], R129 ;  /* 0x0000228102000986 */ /* 0x000fe2000c10150c */
[----:B------:R-:W-:Y:S01]  /*9ef0*/  ISETP.GT.AND P0, PT, R7, 0x8, P3 ;  /* 0x000000080700780c */ /* 0x000fe20001f04270 */
[-C--:B------:R-:W-:Y:S01]  /*9f00*/  FMUL R151, R151, R0.reuse ;  /* 0x0000000097977220 */ /* 0x080fe20000400000 */
[----:B------:R-:W-:Y:S01]  /*9f10*/  F2FP.BF16.F32.PACK_AB R141, RZ, R141 ;  /* 0x0000008dff8d723e */ /* 0x000fe200000010ff */
[----:B------:R-:W-:Y:S01]  /*9f20*/  FMUL R88, R88, R0 ;  /* 0x0000000058587220 */ /* 0x000fe20000400000 */
[----:B------:R-:W-:Y:S01]  /*9f30*/  F2FP.BF16.F32.PACK_AB R142, RZ, R142 ;  /* 0x0000008eff8e723e */ /* 0x000fe200000010ff */
[-C--:B------:R-:W-:Y:S01]  /*9f40*/  FMUL R89, R89, R0.reuse ;  /* 0x0000000059597220 */ /* 0x080fe20000400000 */
[----:B------:R-:W-:Y:S01]  /*9f50*/  F2FP.BF16.F32.PACK_AB R143, RZ, R143 ;  /* 0x0000008fff8f723e */ /* 0x000fe200000010ff */
[-C--:B------:R-:W-:Y:S01]  /*9f60*/  FMUL R90, R90, R0.reuse ;  /* 0x000000005a5a7220 */ /* 0x080fe20000400000 */
[----:B------:R-:W-:Y:S01]  /*9f70*/  ISETP.GT.AND P3, PT, R8, 0x30, PT ;  /* 0x000000300800780c */ /* 0x000fe20003f64270 */
[----:B------:R-:W-:Y:S01]  /*9f80*/  FMUL R91, R91, R0 ;  /* 0x000000005b5b7220 */ /* 0x000fe20000400000 */
[----:B------:R-:W-:Y:S01]  /*9f90*/  F2FP.BF16.F32.PACK_AB R144, RZ, R144 ;  /* 0x00000090ff90723e */ /* 0x000fe200000010ff */
[----:B------:R-:W-:Y:S01]  /*9fa0*/  FMUL R92, R92, R0 ;  /* 0x000000005c5c7220 */ /* 0x000fe20000400000 */
[----:B------:R-:W-:Y:S01]  /*9fb0*/  F2FP.BF16.F32.PACK_AB R145, RZ, R145 ;  /* 0x00000091ff91723e */ /* 0x000fe200000010ff */
[--C-:B------:R-:W-:Y:S01]  /*9fc0*/  @P0 IMAD.MOV.U32 R12, RZ, RZ, R156.reuse ;  /* 0x000000ffff0c0224 */ /* 0x100fe200078e009c */
[----:B------:R-:W-:Y:S01]  /*9fd0*/  F2FP.BF16.F32.PACK_AB R146, RZ, R146 ;  /* 0x00000092ff92723e */ /* 0x000fe200000010ff */
[--C-:B------:R-:W-:Y:S01]  /*9fe0*/  @P0 IMAD.MOV.U32 R13, RZ, RZ, R157.reuse ;  /* 0x000000ffff0d0224 */ /* 0x100fe200078e009d */
[----:B------:R-:W-:Y:S01]  /*9ff0*/  F2FP.BF16.F32.PACK_AB R147, RZ, R147 ;  /* 0x00000093ff93723e */ /* 0x000fe200000010ff */
[----:B------:R-:W-:Y:S01]  /*a000*/  FMUL R93, R93, R0 ;  /* 0x000000005d5d7220 */ /* 0x000fe20000400000 */
[----:B------:R-:W-:Y:S01]  /*a010*/  F2FP.BF16.F32.PACK_AB R148, RZ, R148 ;  /* 0x00000094ff94723e */ /* 0x000fe200000010ff */
[-C--:B------:R-:W-:Y:S01]  /*a020*/  FMUL R94, R94, R0.reuse ;  /* 0x000000005e5e7220 */ /* 0x080fe20000400000 */
[----:B------:R0:W-:Y:S01]  /*a030*/  @P0 STG.E.U16 desc[UR12][R12.64+0x20], R130 ;  /* 0x000020820c000986 */ /* 0x0001e2000c10150c */
[----:B------:R-:W-:Y:S01]  /*a040*/  ISETP.GT.AND P0, PT, R7, 0x8, P2 ;  /* 0x000000080700780c */ /* 0x000fe20001704270 */
[-C--:B------:R-:W-:Y:S01]  /*a050*/  FMUL R95, R95, R0.reuse ;  /* 0x000000005f5f7220 */ /* 0x080fe20000400000 */
[----:B------:R-:W-:Y:S01]  /*a060*/  ISETP.GT.AND P2, PT, R8, 0x18, PT ;  /* 0x000000180800780c */ /* 0x000fe20003f44270 */
[-C--:B------:R-:W-:Y:S01]  /*a070*/  FMUL R96, R96, R0.reuse ;  /* 0x0000000060607220 */ /* 0x080fe20000400000 */
[----:B------:R-:W-:Y:S01]  /*a080*/  F2FP.BF16.F32.PACK_AB R149, RZ, R149 ;  /* 0x00000095ff95723e */ /* 0x000fe200000010ff */
[----:B------:R-:W-:Y:S01]  /*a090*/  FMUL R97, R97, R0 ;  /* 0x0000000061617220 */ /* 0x000fe20000400000 */
[----:B------:R-:W-:Y:S01]  /*a0a0*/  F2FP.BF16.F32.PACK_AB R150, RZ, R150 ;  /* 0x00000096ff96723e */ /* 0x000fe200000010ff */
[-C--:B------:R-:W-:Y:S01]  /*a0b0*/  FMUL R98, R98, R0.reuse ;  /* 0x0000000062627220 */ /* 0x080fe20000400000 */
[----:B------:R-:W-:Y:S01]  /*a0c0*/  F2FP.BF16.F32.PACK_AB R151, RZ, R151 ;  /* 0x00000097ff97723e */ /* 0x000fe200000010ff */
[-C--:B------:R-:W-:Y:S01]  /*a0d0*/  FMUL R99, R99, R0.reuse ;  /* 0x0000000063637220 */ /* 0x080fe20000400000 */
[C---:B------:R-:W-:Y:S01]  /*a0e0*/  LOP3.LUT R17, R9.reuse, 0x10, RZ, 0xfc, !PT ;  /* 0x0000001009117812 */ /* 0x040fe200078efcff */
[----:B------:R-:W-:Y:S01]  /*a0f0*/  FMUL R100, R100, R0 ;  /* 0x0000000064647220 */ /* 0x000fe20000400000 */
[----:B------:R-:W-:Y:S01]  /*a100*/  F2FP.BF16.F32.PACK_AB R88, RZ, R88 ;  /* 0x00000058ff58723e */ /* 0x000fe200000010ff */
[--C-:B0-----:R-:W-:Y:S01]  /*a110*/  @P0 IMAD.MOV.U32 R12, RZ, RZ, R156.reuse ;  /* 0x000000ffff0c0224 */ /* 0x101fe200078e009c */
[----:B------:R-:W-:Y:S01]  /*a120*/  LOP3.LUT R19, R9, 0x12, RZ, 0xfc, !PT ;  /* 0x0000001209137812 */ /* 0x000fe200078efcff */
[----:B------:R-:W-:Y:S01]  /*a130*/  @P0 IMAD.MOV.U32 R13, RZ, RZ, R157 ;  /* 0x000000ffff0d0224 */ /* 0x000fe200078e009d */
[----:B------:R-:W-:Y:S01]  /*a140*/  F2FP.BF16.F32.PACK_AB R89, RZ, R89 ;  /* 0x00000059ff59723e */ /* 0x000fe200000010ff */
[----:B------:R-:W-:Y:S01]  /*a150*/  FMUL R101, R101, R0 ;  /* 0x0000000065657220 */ /* 0x000fe20000400000 */
[----:B------:R-:W-:Y:S01]  /*a160*/  F2FP.BF16.F32.PACK_AB R90, RZ, R90 ;  /* 0x0000005aff5a723e */ /* 0x000fe200000010ff */
[----:B------:R-:W-:Y:S01]  /*a170*/  FMUL R102, R102, R0 ;  /* 0x0000000066667220 */ /* 0x000fe20000400000 */
[----:B------:R0:W-:Y:S01]  /*a180*/  @P0 STG.E.U16 desc[UR12][R12.64+0x22], R131 ;  /* 0x000022830c000986 */ /* 0x0001e2000c10150c */
[----:B------:R-:W-:Y:S01]  /*a190*/  IADD3 R4, P0, R9, R2, RZ ;  /* 0x0000000209047210 */ /* 0x000fe20007f1e0ff */
[-C--:B------:R-:W-:Y:S01]  /*a1a0*/  FMUL R103, R103, R0.reuse ;  /* 0x0000000067677220 */ /* 0x080fe20000400000 */
[----:B------:R-:W-:Y:S01]  /*a1b0*/  F2FP.BF16.F32.PACK_AB R91, RZ, R91 ;  /* 0x0000005bff5b723e */ /* 0x000fe200000010ff */
[----:B------:R-:W-:Y:S01]  /*a1c0*/  FMUL R104, R104, R0 ;  /* 0x0000000068687220 */ /* 0x000fe20000400000 */
[----:B------:R-:W-:Y:S01]  /*a1d0*/  F2FP.BF16.F32.PACK_AB R92, RZ, R92 ;  /* 0x0000005cff5c723e */ /* 0x000fe200000010ff */
[--C-:B------:R-:W-:Y:S01]  /*a1e0*/  IMAD.X R5, R15, 0x1, R3.reuse, P0 ;  /* 0x000000010f057824 */ /* 0x100fe200000e0603 */
[----:B------:R-:W-:Y:S01]  /*a1f0*/  IADD3 R20, P0, R11, R2, RZ ;  /* 0x000000020b147210 */ /* 0x000fe20007f1e0ff */
[-C--:B------:R-:W-:Y:S01]  /*a200*/  FMUL R105, R105, R0.reuse ;  /* 0x0000000069697220 */ /* 0x080fe20000400000 */
[----:B------:R-:W-:Y:S01]  /*a210*/  LOP3.LUT R23, R9, 0x22, RZ, 0xfc, !PT ;  /* 0x0000002209177812 */ /* 0x000fe200078efcff */
[-C--:B------:R-:W-:Y:S01]  /*a220*/  FMUL R106, R106, R0.reuse ;  /* 0x000000006a6a7220 */ /* 0x080fe20000400000 */
[----:B------:R-:W-:Y:S01]  /*a230*/  F2FP.BF16.F32.PACK_AB R93, RZ, R93 ;  /* 0x0000005dff5d723e */ /* 0x000fe200000010ff */
[----:B------:R-:W-:Y:S01]  /*a240*/  IMAD.X R21, R15, 0x1, R3, P0 ;  /* 0x000000010f157824 */ /* 0x000fe200000e0603 */
        /* <DEDUP_REMOVED lines=28> */
[----:B------:R-:W-:Y:S01]  /*a410*/  ISETP.GT.AND P0, PT, R7, 0x8, P2 ;  /* 0x000000080700780c */ /* 0x000fe20001704270 */
[-C--:B------:R-:W-:Y:S01]  /*a420*/  FMUL R119, R119, R0.reuse ;  /* 0x0000000077777220 */ /* 0x080fe20000400000 */
[----:B------:R-:W-:Y:S01]  /*a430*/  ISETP.GT.AND P2, PT, R8, 0x20, PT ;  /* 0x000000200800780c */ /* 0x000fe20003f44270 */
        /* <DEDUP_REMOVED lines=10> */
[----:B0-----:R-:W-:Y:S01]  /*a4e0*/  @P0 IMAD.MOV.U32 R12, RZ, RZ, R156 ;  /* 0x000000ffff0c0224 */ /* 0x001fe200078e009c */
[----:B------:R-:W-:Y:S01]  /*a4f0*/  F2FP.BF16.F32.PACK_AB R111, RZ, R111 ;  /* 0x0000006fff6f723e */ /* 0x000fe200000010ff */
[--C-:B------:R-:W-:Y:S01]  /*a500*/  @P0 IMAD.MOV.U32 R13, RZ, RZ, R157.reuse ;  /* 0x000000ffff0d0224 */ /* 0x100fe200078e009d */
[----:B------:R-:W-:Y:S01]  /*a510*/  PRMT R6, R110, 0x7610, R6 ;  /* 0x000076106e067816 */ /* 0x000fe20000000006 */
        /* <DEDUP_REMOVED lines=15> */
[----:B------:R-:W-:Y:S01]  /*a610*/  FMUL R68, R68, R0 ;  /* 0x0000000044447220 */ /* 0x000fe20000400000 */
[----:B------:R-:W-:Y:S01]  /*a620*/  F2FP.BF16.F32.PACK_AB R117, RZ, R117 ;  /* 0x00000075ff75723e */ /* 0x000fe200000010ff */
[--C-:B0-----:R-:W-:Y:S01]  /*a630*/  @P0 IMAD.MOV.U32 R12, RZ, RZ, R156.reuse ;  /* 0x000000ffff0c0224 */ /* 0x101fe200078e009c */
[----:B------:R-:W-:Y:S01]  /*a640*/  F2FP.BF16.F32.PACK_AB R118, RZ, R118 ;  /* 0x00000076ff76723e */ /* 0x000fe200000010ff */
[--C-:B------:R-:W-:Y:S01]  /*a650*/  @P0 IMAD.MOV.U32 R13, RZ, RZ, R157.reuse ;  /* 0x000000ffff0d0224 */ /* 0x100fe200078e009d */
[----:B------:R-:W-:Y:S01]  /*a660*/  F2FP.BF16.F32.PACK_AB R119, RZ, R119 ;  /* 0x00000077ff77723e */ /* 0x000fe200000010ff */
[----:B------:R-:W-:Y:S01]  /*a670*/  FMUL R69, R69, R0 ;  /* 0x0000000045457220 */ /* 0x000fe20000400000 */
[----:B------:R-:W-:Y:S01]  /*a680*/  F2FP.BF16.F32.PACK_AB R56, RZ, R56 ;  /* 0x00000038ff38723e */ /* 0x000fe200000010ff */
        /* <DEDUP_REMOVED lines=15> */
[----:B------:R-:W-:Y:S01]  /*a780*/  @P0 STG.E.U16 desc[UR12][R2.64+0x40], R136 ;  /* 0x0000408802000986 */ /* 0x000fe2000c10150c */
        /* <DEDUP_REMOVED lines=97> */
[----:B0-----:R-:W-:Y:S01]  /*ada0*/  @P0 IMAD.MOV.U32 R12, RZ, RZ, R156 ;  /* 0x000000ffff0c0224 */ /* 0x001fe200078e009c */
[----:B------:R-:W-:Y:S01]  /*adb0*/  F2FP.BF16.F32.PACK_AB R38, RZ, R38 ;  /* 0x00000026ff26723e */ /* 0x000fe200000010ff */
[----:B------:R-:W-:Y:S01]  /*adc0*/  @P0 IMAD.MOV.U32 R13, RZ, RZ, R157 ;  /* 0x000000ffff0d0224 */ /* 0x000fe200078e009d */
[----:B------:R-:W-:Y:S01]  /*add0*/  F2FP.BF16.F32.PACK_AB R39, RZ, R39 ;  /* 0x00000027ff27723e */ /* 0x000fe200000010ff */
[----:B------:R-:W-:Y:S01]  /*ade0*/  FMUL R53, R53, R0 ;  /* 0x0000000035357220 */ /* 0x000fe20000400000 */
[----:B------:R-:W-:Y:S01]  /*adf0*/  F2FP.BF16.F32.PACK_AB R40, RZ, R40 ;  /* 0x00000028ff28723e */ /* 0x000fe200000010ff */
[-C--:B------:R-:W-:Y:S01]  /*ae00*/  FMUL R54, R54, R0.reuse ;  /* 0x0000000036367220 */ /* 0x080fe20000400000 */
[----:B------:R0:W-:Y:S01]  /*ae10*/  @P0 STG.E.U16 desc[UR12][R12.64+0x50], R142 ;  /* 0x0000508e0c000986 */ /* 0x0001e2000c10150c */
[----:B------:R-:W-:Y:S01]  /*ae20*/  ISETP.GT.AND P0, PT, R7, 0x8, P5 ;  /* 0x000000080700780c */ /* 0x000fe20002f04270 */
[----:B------:R-:W-:Y:S01]  /*ae30*/  FMUL R0, R55, R0 ;  /* 0x0000000037007220 */ /* 0x000fe20000400000 */
[----:B------:R-:W-:-:S02]  /*ae40*/  F2FP.BF16.F32.PACK_AB R41, RZ, R41 ;  /* 0x00000029ff29723e */ /* 0x000fc400000010ff */
[----:B------:R-:W-:Y:S02]  /*ae50*/  F2FP.BF16.F32.PACK_AB R42, RZ, R42 ;  /* 0x0000002aff2a723e */ /* 0x000fe400000010ff */
[----:B------:R-:W-:Y:S02]  /*ae60*/  F2FP.BF16.F32.PACK_AB R43, RZ, R43 ;  /* 0x0000002bff2b723e */ /* 0x000fe400000010ff */
[----:B------:R-:W-:Y:S02]  /*ae70*/  F2FP.BF16.F32.PACK_AB R44, RZ, R44 ;  /* 0x0000002cff2c723e */ /* 0x000fe400000010ff */
[----:B------:R-:W-:Y:S02]  /*ae80*/  F2FP.BF16.F32.PACK_AB R45, RZ, R45 ;  /* 0x0000002dff2d723e */ /* 0x000fe400000010ff */
[----:B------:R-:W-:Y:S01]  /*ae90*/  F2FP.BF16.F32.PACK_AB R46, RZ, R46 ;  /* 0x0000002eff2e723e */ /* 0x000fe200000010ff */
[----:B0-----:R-:W-:Y:S01]  /*aea0*/  @P0 IMAD.MOV.U32 R12, RZ, RZ, R156 ;  /* 0x000000ffff0c0224 */ /* 0x001fe200078e009c */
[----:B------:R-:W-:Y:S01]  /*aeb0*/  F2FP.BF16.F32.PACK_AB R47, RZ, R47 ;  /* 0x0000002fff2f723e */ /* 0x000fe200000010ff */
[----:B------:R-:W-:Y:S01]  /*aec0*/  @P0 IMAD.MOV.U32 R13, RZ, RZ, R157 ;  /* 0x000000ffff0d0224 */ /* 0x000fe200078e009d */
[----:B------:R-:W-:-:S02]  /*aed0*/  F2FP.BF16.F32.PACK_AB R48, RZ, R48 ;  /* 0x00000030ff30723e */ /* 0x000fc400000010ff */
[----:B------:R-:W-:Y:S02]  /*aee0*/  F2FP.BF16.F32.PACK_AB R49, RZ, R49 ;  /* 0x00000031ff31723e */ /* 0x000fe400000010ff */
[----:B------:R0:W-:Y:S01]  /*aef0*/  @P0 STG.E.U16 desc[UR12][R12.64+0x52], R143 ;  /* 0x0000528f0c000986 */ /* 0x0001e2000c10150c */
[----:B------:R-:W-:Y:S02]  /*af00*/  ISETP.GT.AND P0, PT, R7, RZ, P3 ;  /* 0x000000ff0700720c */ /* 0x000fe40001f04270 */
[----:B------:R-:W-:Y:S02]  /*af10*/  F2FP.BF16.F32.PACK_AB R50, RZ, R50 ;  /* 0x00000032ff32723e */ /* 0x000fe400000010ff */
[----:B------:R-:W-:Y:S02]  /*af20*/  F2FP.BF16.F32.PACK_AB R51, RZ, R51 ;  /* 0x00000033ff33723e */ /* 0x000fe400000010ff */
[----:B------:R-:W-:Y:S02]  /*af30*/  F2FP.BF16.F32.PACK_AB R52, RZ, R52 ;  /* 0x00000034ff34723e */ /* 0x000fe400000010ff */
[----:B------:R-:W-:-:S02]  /*af40*/  F2FP.BF16.F32.PACK_AB R53, RZ, R53 ;  /* 0x00000035ff35723e */ /* 0x000fc400000010ff */
[----:B------:R-:W-:-:S03]  /*af50*/  F2FP.BF16.F32.PACK_AB R54, RZ, R54 ;  /* 0x00000036ff36723e */ /* 0x000fc600000010ff */
[----:B------:R-:W-:Y:S01]  /*af60*/  @P0 STG.E.U16 desc[UR12][R2.64+0x60], R144 ;  /* 0x0000609002000986 */ /* 0x000fe2000c10150c */
[----:B------:R-:W-:-:S13]  /*af70*/  ISETP.GT.AND P0, PT, R7, RZ, P1 ;  /* 0x000000ff0700720c */ /* 0x000fda0000f04270 */
[----:B------:R-:W-:Y:S01]  /*af80*/  @P0 STG.E.U16 desc[UR12][R2.64+0x62], R145 ;  /* 0x0000629102000986 */ /* 0x000fe2000c10150c */
[----:B------:R-:W-:-:S13]  /*af90*/  ISETP.GT.AND P0, PT, R7, 0x8, P3 ;  /* 0x000000080700780c */ /* 0x000fda0001f04270 */
[----:B0-----:R-:W-:Y:S02]  /*afa0*/  @P0 IMAD.MOV.U32 R12, RZ, RZ, R156 ;  /* 0x000000ffff0c0224 */ /* 0x001fe400078e009c */
[----:B------:R-:W-:-:S05]  /*afb0*/  @P0 IMAD.MOV.U32 R13, RZ, RZ, R157 ;  /* 0x000000ffff0d0224 */ /* 0x000fca00078e009d */
[----:B------:R0:W-:Y:S01]  /*afc0*/  @P0 STG.E.U16 desc[UR12][R12.64+0x60], R146 ;  /* 0x000060920c000986 */ /* 0x0001e2000c10150c */
[----:B------:R-:W-:-:S13]  /*afd0*/  ISETP.GT.AND P0, PT, R7, 0x8, P1 ;  /* 0x000000080700780c */ /* 0x000fda0000f04270 */
[----:B0-----:R-:W-:Y:S02]  /*afe0*/  @P0 IMAD.MOV.U32 R12, RZ, RZ, R156 ;  /* 0x000000ffff0c0224 */ /* 0x001fe400078e009c */
[----:B------:R-:W-:-:S05]  /*aff0*/  @P0 IMAD.MOV.U32 R13, RZ, RZ, R157 ;  /* 0x000000ffff0d0224 */ /* 0x000fca00078e009d */
[----:B------:R0:W-:Y:S01]  /*b000*/  @P0 STG.E.U16 desc[UR12][R12.64+0x62], R147 ;  /* 0x000062930c000986 */ /* 0x0001e2000c10150c */
[----:B------:R-:W-:-:S13]  /*b010*/  ISETP.GT.AND P0, PT, R7, RZ, P2 ;  /* 0x000000ff0700720c */ /* 0x000fda0001704270 */
[----:B------:R-:W-:Y:S01]  /*b020*/  @P0 STG.E.U16 desc[UR12][R2.64+0x70], R148 ;  /* 0x0000709402000986 */ /* 0x000fe2000c10150c */
[----:B------:R-:W-:-:S04]  /*b030*/  ISETP.GT.AND P0, PT, R8, 0x39, PT ;  /* 0x000000390800780c */ /* 0x000fc80003f04270 */
        /* <DEDUP_REMOVED lines=10> */
[----:B------:R-:W-:-:S05]  /*b0e0*/  IADD3 R126, P6, R17, R2, RZ ;  /* 0x00000002117e7210 */ /* 0x000fca0007fde0ff */
[----:B------:R-:W-:Y:S01]  /*b0f0*/  IMAD.X R127, R15, 0x1, R3, P6 ;  /* 0x000000010f7f7824 */ /* 0x000fe200030e0603 */
[----:B------:R-:W-:-:S13]  /*b100*/  ISETP.GT.AND P6, PT, R7, 0x40, P4 ;  /* 0x000000400700780c */ /* 0x000fda00027c4270 */
[----:B------:R-:W-:Y:S01]  /*b110*/  @P6 STG.E.U16 desc[UR12][R4.64], R88 ;  /* 0x0000005804006986 */ /* 0x000fe2000c10150c */
[----:B------:R-:W-:-:S05]  /*b120*/  IADD3 R120, P6, R19, R2, RZ ;  /* 0x0000000213787210 */ /* 0x000fca0007fde0ff */
[----:B------:R-:W-:Y:S01]  /*b130*/  IMAD.X R121, R15, 0x1, R3, P6 ;  /* 0x000000010f797824 */ /* 0x000fe200030e0603 */
[----:B------:R-:W-:-:S04]  /*b140*/  ISETP.GT.AND P6, PT, R8, 0x1, PT ;  /* 0x000000010800780c */ /* 0x000fc80003fc4270 */
[----:B------:R-:W-:-:S13]  /*b150*/  ISETP.GT.AND P6, PT, R7, 0x40, P6 ;  /* 0x000000400700780c */ /* 0x000fda00037c4270 */
[----:B------:R1:W-:Y:S01]  /*b160*/  @P6 STG.E.U16 desc[UR12][R20.64], R89 ;  /* 0x0000005914006986 */ /* 0x0003e2000c10150c */
[----:B0-----:R-:W-:-:S05]  /*b170*/  IADD3 R12, P6, R9, R156, RZ ;  /* 0x0000009c090c7210 */ /* 0x001fca0007fde0ff */
[----:B------:R-:W-:Y:S01]  /*b180*/  IMAD.X R13, R15, 0x1, R157, P6 ;  /* 0x000000010f0d7824 */ /* 0x000fe200030e069d */
[----:B------:R-:W-:Y:S02]  /*b190*/  ISETP.GT.AND P6, PT, R7, 0x48, P4 ;  /* 0x000000480700780c */ /* 0x000fe400027c4270 */
[----:B-1----:R-:W-:-:S11]  /*b1a0*/  LOP3.LUT R21, R9, 0x20, RZ, 0xfc, !PT ;  /* 0x0000002009157812 */ /* 0x002fd600078efcff */
[----:B------:R-:W-:Y:S01]  /*b1b0*/  @P6 STG.E.U16 desc[UR12][R12.64], R90 ;  /* 0x0000005a0c006986 */ /* 0x000fe2000c10150c */
[----:B------:R-:W-:-:S05]  /*b1c0*/  IADD3 R88, P6, R11, R156, RZ ;  /* 0x0000009c0b587210 */ /* 0x000fca0007fde0ff */
[----:B------:R-:W-:Y:S01]  /*b1d0*/  IMAD.X R89, R15, 0x1, R157, P6 ;  /* 0x000000010f597824 */ /* 0x000fe200030e069d */
[----:B------:R-:W-:-:S04]  /*b1e0*/  ISETP.GT.AND P6, PT, R8, 0x1, PT ;  /* 0x000000010800780c */ /* 0x000fc80003fc4270 */
[----:B------:R-:W-:-:S13]  /*b1f0*/  ISETP.GT.AND P6, PT, R7, 0x48, P6 ;  /* 0x000000480700780c */ /* 0x000fda00037c4270 */
[----:B------:R0:W-:Y:S01]  /*b200*/  @P6 STG.E.U16 desc[UR12][R88.64], R91 ;  /* 0x0000005b58006986 */ /* 0x0001e2000c10150c */
[----:B------:R-:W-:-:S05]  /*b210*/  IADD3 R124, P6, R21, R2, RZ ;  /* 0x00000002157c7210 */ /* 0x000fca0007fde0ff */
[----:B------:R-:W-:Y:S01]  /*b220*/  IMAD.X R125, R15, 0x1, R3, P6 ;  /* 0x000000010f7d7824 */ /* 0x000fe200030e0603 */
[----:B------:R-:W-:-:S04]  /*b230*/  ISETP.GT.AND P6, PT, R8, 0x8, PT ;  /* 0x000000080800780c */ /* 0x000fc80003fc4270 */
[----:B------:R-:W-:Y:S02]  /*b240*/  ISETP.GT.AND P6, PT, R7, 0x40, P6 ;  /* 0x000000400700780c */ /* 0x000fe400037c4270 */
[----:B0-----:R-:W-:-:S11]  /*b250*/  LOP3.LUT R89, R9, 0x30, RZ, 0xfc, !PT ;  /* 0x0000003009597812 */ /* 0x001fd600078efcff */
[----:B------:R0:W-:Y:S01]  /*b260*/  @P6 STG.E.U16 desc[UR12][R126.64], R92 ;  /* 0x0000005c7e006986 */ /* 0x0001e2000c10150c */
        /* <DEDUP_REMOVED lines=8> */
[----:B------:R-:W-:-:S13]  /*b2f0*/  ISETP.GT.AND P6, PT, R7, 0x48, P6 ;  /* 0x000000480700780c */ /* 0x000fda00037c4270 */
[----:B------:R2:W-:Y:S01]  /*b300*/  @P6 STG.E.U16 desc[UR12][R90.64], R94 ;  /* 0x0000005e5a006986 */ /* 0x0005e2000c10150c */
[----:B0-----:R-:W-:-:S05]  /*b310*/  IADD3 R92, P6, R19, R156, RZ ;  /* 0x0000009c135c7210 */ /* 0x001fca0007fde0ff */
[----:B-1----:R-:W-:Y:S01]  /*b320*/  IMAD.X R93, R15, 0x1, R157, P6 ;  /* 0x000000010f5d7824 */ /* 0x002fe200030e069d */
[----:B------:R-:W-:-:S04]  /*b330*/  ISETP.GT.AND P6, PT, R8, 0x9, PT ;  /* 0x000000090800780c */ /* 0x000fc80003fc4270 */
[----:B------:R-:W-:Y:S02]  /*b340*/  ISETP.GT.AND P6, PT, R7, 0x48, P6 ;  /* 0x000000480700780c */ /* 0x000fe400037c4270 */
[----:B--2---:R-:W-:-:S11]  /*b350*/  LOP3.LUT R91, R9, 0x32, RZ, 0xfc, !PT ;  /* 0x00000032095b7812 */ /* 0x004fd600078efcff */
        /* <DEDUP_REMOVED lines=84> */
[----:B------:R-:W-:Y:S02]  /*b8a0*/  ISETP.GT.AND P6, PT, R7, 0x48, P5 ;  /* 0x000000480700780c */ /* 0x000fe40002fc4270 */
[----:B--2---:R-:W-:Y:S02]  /*b8b0*/  LOP3.LUT R107, R9, 0x72, RZ, 0xfc, !PT ;  /* 0x00000072096b7812 */ /* 0x004fe400078efcff */
[----:B------:R-:W-:-:S09]  /*b8c0*/  PRMT R6, R56, 0x7610, R6 ;  /* 0x0000761038067816 */ /* 0x000fd20000000006 */
[----:B------:R0:W-:Y:S01]  /*b8d0*/  @P6 STG.E.U16 desc[UR12][R108.64], R111 ;  /* 0x0000006f6c006986 */ /* 0x0001e2000c10150c */
[----:B------:R-:W-:-:S05]  /*b8e0*/  IADD3 R110, P6, R105, R2, RZ ;  /* 0x00000002696e7210 */ /* 0x000fca0007fde0ff */
[----:B0-----:R-:W-:Y:S01]  /*b8f0*/  IMAD.X R111, R15, 0x1, R3, P6 ;  /* 0x000000010f6f7824 */ /* 0x001fe200030e0603 */
[----:B------:R-:W-:-:S13]  /*b900*/  ISETP.GT.AND P6, PT, R7, 0x40, P3 ;  /* 0x000000400700780c */ /* 0x000fda0001fc4270 */
[----:B------:R0:W-:Y:S01]  /*b910*/  @P6 STG.E.U16 desc[UR12][R124.64], R112 ;  /* 0x000000707c006986 */ /* 0x0001e2000c10150c */
[----:B------:R-:W-:-:S05]  /*b920*/  IADD3 R120, P6, R107, R2, RZ ;  /* 0x000000026b787210 */ /* 0x000fca0007fde0ff */
[----:B------:R-:W-:Y:S01]  /*b930*/  IMAD.X R121, R15, 0x1, R3, P6 ;  /* 0x000000010f797824 */ /* 0x000fe200030e0603 */
        /* <DEDUP_REMOVED lines=10> */
[----:B0-----:R-:W-:-:S05]  /*b9e0*/  IADD3 R112, P6, R105, R156, RZ ;  /* 0x0000009c69707210 */ /* 0x001fca0007fde0ff */
[----:B-1----:R-:W-:Y:S01]  /*b9f0*/  IMAD.X R113, R15, 0x1, R157, P6 ;  /* 0x000000010f717824 */ /* 0x002fe200030e069d */
[----:B------:R-:W-:-:S13]  /*ba00*/  ISETP.GT.AND P6, PT, R7, 0x40, P2 ;  /* 0x000000400700780c */ /* 0x000fda00017c4270 */
[----:B------:R0:W-:Y:S01]  /*ba10*/  @P6 STG.E.U16 desc[UR12][R110.64], R116 ;  /* 0x000000746e006986 */ /* 0x0001e2000c10150c */
[----:B--2---:R-:W-:-:S05]  /*ba20*/  IADD3 R114, P6, R107, R156, RZ ;  /* 0x0000009c6b727210 */ /* 0x004fca0007fde0ff */
[----:B---3--:R-:W-:Y:S01]  /*ba30*/  IMAD.X R115, R15, 0x1, R157, P6 ;  /* 0x000000010f737824 */ /* 0x008fe200030e069d */
        /* <DEDUP_REMOVED lines=9> */
[----:B------:R-:W-:Y:S01]  /*bad0*/  @P6 STG.E.U16 desc[UR12][R114.64], R119 ;  /* 0x0000007772006986 */ /* 0x000fe2000c10150c */
[----:B0-----:R-:W-:-:S05]  /*bae0*/  IADD3 R116, P6, R17, R4, RZ ;  /* 0x0000000411747210 */ /* 0x001fca0007fde0ff */
[----:B-1----:R-:W-:Y:S01]  /*baf0*/  IMAD.X R117, R15, 0x1, R5, P6 ;  /* 0x000000010f757824 */ /* 0x002fe200030e0605 */
[----:B------:R-:W-:-:S13]  /*bb00*/  ISETP.GT.AND P6, PT, R7, 0x80, P4 ;  /* 0x000000800700780c */ /* 0x000fda00027c4270 */
[----:B------:R0:W-:Y:S01]  /*bb10*/  @P6 STG.E.U16 desc[UR12][R2.64], R6 ;  /* 0x0000000602006986 */ /* 0x0001e2000c10150c */
[----:B--2---:R-:W-:-:S05]  /*bb20*/  IADD3 R112, P6, R19, R4, RZ ;  /* 0x0000000413707210 */ /* 0x004fca0007fde0ff */
[----:B------:R-:W-:Y:S01]  /*bb30*/  IMAD.X R113, R15, 0x1, R5, P6 ;  /* 0x000000010f717824 */ /* 0x000fe200030e0605 */
[----:B------:R-:W-:-:S04]  /*bb40*/  ISETP.GT.AND P6, PT, R8, 0x1, PT ;  /* 0x000000010800780c */ /* 0x000fc80003fc4270 */
[----:B------:R-:W-:Y:S02]  /*bb50*/  ISETP.GT.AND P6, PT, R7, 0x80, P6 ;  /* 0x000000800700780c */ /* 0x000fe400037c4270 */
[----:B0-----:R-:W-:-:S11]  /*bb60*/  PRMT R6, R62, 0x7610, R6 ;  /* 0x000076103e067816 */ /* 0x001fd60000000006 */
[----:B------:R0:W-:Y:S01]  /*bb70*/  @P6 STG.E.U16 desc[UR12][R108.64], R57 ;  /* 0x000000396c006986 */ /* 0x0001e2000c10150c */
[----:B------:R-:W-:-:S05]  /*bb80*/  IADD3 R56, P6, R9, R12, RZ ;  /* 0x0000000c09387210 */ /* 0x000fca0007fde0ff */
[----:B0-----:R-:W-:Y:S01]  /*bb90*/  IMAD.X R57, R15, 0x1, R13, P6 ;  /* 0x000000010f397824 */ /* 0x001fe200030e060d */
[----:B------:R-:W-:-:S13]  /*bba0*/  ISETP.GT.AND P6, PT, R7, 0x88, P4 ;  /* 0x000000880700780c */ /* 0x000fda00027c4270 */
        /* <DEDUP_REMOVED lines=19> */
[----:B------:R-:W-:-:S13]  /*bce0*/  ISETP.GT.AND P6, PT, R7, 0x88, P6 ;  /* 0x000000880700780c */ /* 0x000fda00037c4270 */
[----:B------:R-:W-:Y:S01]  /*bcf0*/  @P6 STG.E.U16 desc[UR12][R58.64], R6 ;  /* 0x000000063a006986 */ /* 0x000fe2000c10150c */
[----:B--2---:R-:W-:-:S05]  /*bd00*/  IADD3 R60, P6, R19, R12, RZ ;  /* 0x0000000c133c7210 */ /* 0x004fca0007fde0ff */
[----:B---3--:R-:W-:Y:S01]  /*bd10*/  IMAD.X R61, R15, 0x1, R13, P6 ;  /* 0x000000010f3d7824 */ /* 0x008fe200030e060d */
[----:B------:R-:W-:-:S04]  /*bd20*/  ISETP.GT.AND P6, PT, R8, 0x9, PT ;  /* 0x000000090800780c */ /* 0x000fc80003fc4270 */
[----:B------:R-:W-:-:S13]  /*bd30*/  ISETP.GT.AND P6, PT, R7, 0x88, P6 ;  /* 0x000000880700780c */ /* 0x000fda00037c4270 */
[----:B------:R0:W-:Y:S01]  /*bd40*/  @P6 STG.E.U16 desc[UR12][R60.64], R63 ;  /* 0x0000003f3c006986 */ /* 0x0001e2000c10150c */
[----:B------:R-:W-:-:S05]  /*bd50*/  IADD3 R62, P6, R89, R4, RZ ;  /* 0x00000004593e7210 */ /* 0x000fca0007fde0ff */
[----:B0-----:R-:W-:Y:S01]  /*bd60*/  IMAD.X R63, R15, 0x1, R5, P6 ;  /* 0x000000010f3f7824 */ /* 0x001fe200030e0605 */
        /* <DEDUP_REMOVED lines=22> */
[----:B------:R0:W-:Y:S01]  /*bed0*/  @P6 STG.E.U16 desc[UR12][R62.64], R68 ;  /* 0x000000443e006986 */ /* 0x0001e2000c10150c */
[----:B--2---:R-:W-:-:S05]  /*bee0*/  IADD3 R66, P6, R95, R4, RZ ;  /* 0x000000045f427210 */ /* 0x004fca0007fde0ff */
[----:B---3--:R-:W-:Y:S01]  /*bef0*/  IMAD.X R67, R15, 0x1, R5, P6 ;  /* 0x000000010f437824 */ /* 0x008fe200030e0605 */
        /* <DEDUP_REMOVED lines=14> */
[----:B------:R-:W-:Y:S01]  /*bfe0*/  IMAD.X R63, R15, 0x1, R5, P6 ;  /* 0x000000010f3f7824 */ /* 0x000fe200030e0605 */
[----:B------:R-:W-:-:S04]  /*bff0*/  ISETP.GT.AND P6, PT, R8, 0x20, PT ;  /* 0x000000200800780c */ /* 0x000fc80003fc4270 */
[----:B------:R-:W-:-:S13]  /*c000*/  ISETP.GT.AND P6, PT, R7, 0x80, P6 ;  /* 0x000000800700780c */ /* 0x000fda00037c4270 */
[----:B------:R0:W-:Y:S01]  /*c010*/  @P6 STG.E.U16 desc[UR12][R64.64], R72 ;  /* 0x0000004840006986 */ /* 0x0001e2000c10150c */
[----:B------:R-:W-:-:S05]  /*c020*/  IADD3 R68, P6, R99, R4, RZ ;  /* 0x0000000463447210 */ /* 0x000fca0007fde0ff */
[----:B-1----:R-:W-:Y:S01]  /*c030*/  IMAD.X R69, R15, 0x1, R5, P6 ;  /* 0x000000010f457824 */ /* 0x002fe200030e0605 */
[----:B------:R-:W-:-:S04]  /*c040*/  ISETP.GT.AND P6, PT, R8, 0x21, PT ;  /* 0x000000210800780c */ /* 0x000fc80003fc4270 */
[----:B------:R-:W-:-:S13]  /*c050*/  ISETP.GT.AND P6, PT, R7, 0x80, P6 ;  /* 0x000000800700780c */ /* 0x000fda00037c4270 */
[----:B------:R1:W-:Y:S01]  /*c060*/  @P6 STG.E.U16 desc[UR12][R66.64], R73 ;  /* 0x0000004942006986 */ /* 0x0003e2000c10150c */
[----:B--2---:R-:W-:-:S05]  /*c070*/  IADD3 R58, P6, R93, R12, RZ ;  /* 0x0000000c5d3a7210 */ /* 0x004fca0007fde0ff */
[----:B------:R-:W-:Y:S01]  /*c080*/  IMAD.X R59, R15, 0x1, R13, P6 ;  /* 0x000000010f3b7824 */ /* 0x000fe200030e060d */
[----:B------:R-:W-:-:S04]  /*c090*/  ISETP.GT.AND P6, PT, R8, 0x20, PT ;  /* 0x000000200800780c */ /* 0x000fc80003fc4270 */
[----:B------:R-:W-:-:S13]  /*c0a0*/  ISETP.GT.AND P6, PT, R7, 0x88, P6 ;  /* 0x000000880700780c */ /* 0x000fda00037c4270 */
[----:B------:R2:W-:Y:S01]  /*c0b0*/  @P6 STG.E.U16 desc[UR12][R58.64], R74 ;  /* 0x0000004a3a006986 */ /* 0x0005e2000c10150c */
[----:B---3--:R-:W-:-:S05]  /*c0c0*/  IADD3 R60, P6, R95, R12, RZ ;  /* 0x0000000c5f3c7210 */ /* 0x008fca0007fde0ff */
        /* <DEDUP_REMOVED lines=9> */
[----:B-1----:R-:W-:-:S05]  /*c160*/  IADD3 R66, P6, R103, R4, RZ ;  /* 0x0000000467427210 */ /* 0x002fca0007fde0ff */
[----:B------:R-:W-:Y:S01]  /*c170*/  IMAD.X R67, R15, 0x1, R5, P6 ;  /* 0x000000010f437824 */ /* 0x000fe200030e0605 */
        /* <DEDUP_REMOVED lines=9> */
[----:B------:R-:W-:-:S13]  /*c210*/  ISETP.GT.AND P6, PT, R7, 0x88, P5 ;  /* 0x000000880700780c */ /* 0x000fda0002fc4270 */
[----:B------:R3:W-:Y:S01]  /*c220*/  @P6 STG.E.U16 desc[UR12][R60.64], R79 ;  /* 0x0000004f3c006986 */ /* 0x0007e2000c10150c */
[----:B0-----:R-:W-:-:S05]  /*c230*/  IADD3 R62, P6, R105, R4, RZ ;  /* 0x00000004693e7210 */ /* 0x001fca0007fde0ff */
[----:B------:R-:W-:Y:S01]  /*c240*/  IMAD.X R63, R15, 0x1, R5, P6 ;  /* 0x000000010f3f7824 */ /* 0x000fe200030e0605 */
[----:B------:R-:W-:-:S13]  /*c250*/  ISETP.GT.AND P6, PT, R7, 0x80, P3 ;  /* 0x000000800700780c */ /* 0x000fda0001fc4270 */
[----:B------:R-:W-:Y:S01]  /*c260*/  @P6 STG.E.U16 desc[UR12][R64.64], R80 ;  /* 0x0000005040006986 */ /* 0x000fe2000c10150c */
[----:B-1----:R-:W-:-:S05]  /*c270*/  IADD3 R68, P6, R107, R4, RZ ;  /* 0x000000046b447210 */ /* 0x002fca0007fde0ff */
[----:B------:R-:W-:Y:S01]  /*c280*/  IMAD.X R69, R15, 0x1, R5, P6 ;  /* 0x000000010f457824 */ /* 0x000fe200030e0605 */
[----:B------:R-:W-:-:S13]  /*c290*/  ISETP.GT.AND P6, PT, R7, 0x80, P1 ;  /* 0x000000800700780c */ /* 0x000fda0000fc4270 */
[----:B------:R-:W-:Y:S01]  /*c2a0*/  @P6 STG.E.U16 desc[UR12][R66.64], R81 ;  /* 0x0000005142006986 */ /* 0x000fe2000c10150c */
[----:B------:R-:W-:-:S05]  /*c2b0*/  IADD3 R4, P6, R101, R12, RZ ;  /* 0x0000000c65047210 */ /* 0x000fca0007fde0ff */
[----:B------:R-:W-:Y:S01]  /*c2c0*/  IMAD.X R5, R15, 0x1, R13, P6 ;  /* 0x000000010f057824 */ /* 0x000fe200030e060d */
[----:B------:R-:W-:-:S13]  /*c2d0*/  ISETP.GT.AND P6, PT, R7, 0x88, P3 ;  /* 0x000000880700780c */ /* 0x000fda0001fc4270 */
[----:B------:R0:W-:Y:S01]  /*c2e0*/  @P6 STG.E.U16 desc[UR12][R4.64], R82 ;  /* 0x0000005204006986 */ /* 0x0001e2000c10150c */
[----:B--2---:R-:W-:-:S05]  /*c2f0*/  IADD3 R58, P6, R103, R12, RZ ;  /* 0x0000000c673a7210 */ /* 0x004fca0007fde0ff */
[----:B------:R-:W-:Y:S01]  /*c300*/  IMAD.X R59, R15, 0x1, R13, P6 ;  /* 0x000000010f3b7824 */ /* 0x000fe200030e060d */
        /* <DEDUP_REMOVED lines=10> */
[----:B------:R-:W-:-:S05]  /*c3b0*/  IADD3 R12, P6, R9, R2, RZ ;  /* 0x00000002090c7210 */ /* 0x000fca0007fde0ff */
[----:B------:R-:W-:Y:S01]  /*c3c0*/  IMAD.X R13, R15, 0x1, R3, P6 ;  /* 0x000000010f0d7824 */ /* 0x000fe200030e0603 */
        /* <DEDUP_REMOVED lines=8> */
[C---:B------:R-:W-:Y:S02]  /*c450*/  ISETP.GT.AND P6, PT, R7.reuse, 0xc0, P4 ;  /* 0x000000c00700780c */ /* 0x040fe400027c4270 */
[----:B------:R-:W-:-:S11]  /*c460*/  ISETP.GT.AND P4, PT, R7, 0xc8, P4 ;  /* 0x000000c80700780c */ /* 0x000fd60002784270 */
        /* <DEDUP_REMOVED lines=8> */
[----:B------:R-:W-:-:S04]  /*c4f0*/  ISETP.GT.AND P6, PT, R8, 0x1, PT ;  /* 0x000000010800780c */ /* 0x000fc80003fc4270 */
[----:B------:R1:W-:Y:S01]  /*c500*/  @P4 STG.E.U16 desc[UR12][R4.64], R26 ;  /* 0x0000001a04004986 */ /* 0x0003e2000c10150c */
[----:B------:R-:W-:-:S05]  /*c510*/  IADD3 R10, P4, R11, R56, RZ ;  /* 0x000000380b0a7210 */ /* 0x000fca0007f9e0ff */
[----:B------:R-:W-:Y:S01]  /*c520*/  IMAD.X R11, R15, 0x1, R57, P4 ;  /* 0x000000010f0b7824 */ /* 0x000fe200020e0639 */
[----:B------:R-:W-:Y:S02]  /*c530*/  ISETP.GT.AND P4, PT, R7, 0xc8, P6 ;  /* 0x000000c80700780c */ /* 0x000fe40003784270 */
[----:B------:R-:W-:-:S11]  /*c540*/  ISETP.GT.AND P6, PT, R8, 0x8, PT ;  /* 0x000000080800780c */ /* 0x000fd60003fc4270 */
[----:B------:R3:W-:Y:S01]  /*c550*/  @P4 STG.E.U16 desc[UR12][R10.64], R27 ;  /* 0x0000001b0a004986 */ /* 0x0007e2000c10150c */
[----:B--2---:R-:W-:-:S05]  /*c560*/  IADD3 R12, P4, R21, R2, RZ ;  /* 0x00000002150c7210 */ /* 0x004fca0007f9e0ff */
[----:B------:R-:W-:Y:S01]  /*c570*/  IMAD.X R13, R15, 0x1, R3, P4 ;  /* 0x000000010f0d7824 */ /* 0x000fe200020e0603 */
[----:B------:R-:W-:Y:S02]  /*c580*/  ISETP.GT.AND P4, PT, R7, 0xc0, P6 ;  /* 0x000000c00700780c */ /* 0x000fe40003784270 */
[----:B------:R-:W-:-:S11]  /*c590*/  ISETP.GT.AND P6, PT, R8, 0x9, PT ;  /* 0x000000090800780c */ /* 0x000fd60003fc4270 */
[----:B------:R-:W-:Y:S01]  /*c5a0*/  @P4 STG.E.U16 desc[UR12][R62.64], R28 ;  /* 0x0000001c3e004986 */ /* 0x000fe2000c10150c */
[----:B------:R-:W-:-:S05]  /*c5b0*/  IADD3 R24, P4, R23, R2, RZ ;  /* 0x0000000217187210 */ /* 0x000fca0007f9e0ff */
[----:B0-----:R-:W-:Y:S01]  /*c5c0*/  IMAD.X R25, R15, 0x1, R3, P4 ;  /* 0x000000010f197824 */ /* 0x001fe200020e0603 */
[----:B------:R-:W-:-:S13]  /*c5d0*/  ISETP.GT.AND P4, PT, R7, 0xc0, P6 ;  /* 0x000000c00700780c */ /* 0x000fda0003784270 */
[----:B------:R-:W-:Y:S01]  /*c5e0*/  @P4 STG.E.U16 desc[UR12][R60.64], R29 ;  /* 0x0000001d3c004986 */ /* 0x000fe2000c10150c */
[----:B-1----:R-:W-:-:S05]  /*c5f0*/  IADD3 R4, P4, R17, R56, RZ ;  /* 0x0000003811047210 */ /* 0x002fca0007f9e0ff */
[----:B------:R-:W-:Y:S01]  /*c600*/  IMAD.X R5, R15, 0x1, R57, P4 ;  /* 0x000000010f057824 */ /* 0x000fe200020e0639 */
[----:B------:R-:W-:-:S04]  /*c610*/  ISETP.GT.AND P4, PT, R8, 0x8, PT ;  /* 0x000000080800780c */ /* 0x000fc80003f84270 */
[----:B------:R-:W-:-:S13]  /*c620*/  ISETP.GT.AND P4, PT, R7, 0xc8, P4 ;  /* 0x000000c80700780c */ /* 0x000fda0002784270 */
[----:B------:R0:W-:Y:S01]  /*c630*/  @P4 STG.E.U16 desc[UR12][R4.64], R30 ;  /* 0x0000001e04004986 */ /* 0x0001e2000c10150c */
[----:B---3--:R-:W-:-:S05]  /*c640*/  IADD3 R10, P4, R19, R56, RZ ;  /* 0x00000038130a7210 */ /* 0x008fca0007f9e0ff */
[----:B------:R-:W-:Y:S01]  /*c650*/  IMAD.X R11, R15, 0x1, R57, P4 ;  /* 0x000000010f0b7824 */ /* 0x000fe200020e0639 */
[----:B------:R-:W-:Y:S02]  /*c660*/  ISETP.GT.AND P4, PT, R7, 0xc8, P6 ;  /* 0x000000c80700780c */ /* 0x000fe40003784270 */
[----:B------:R-:W-:-:S11]  /*c670*/  ISETP.GT.AND P6, PT, R8, 0x10, PT ;  /* 0x000000100800780c */ /* 0x000fd60003fc4270 */
[----:B------:R1:W-:Y:S01]  /*c680*/  @P4 STG.E.U16 desc[UR12][R10.64], R31 ;  /* 0x0000001f0a004986 */ /* 0x0003e2000c10150c */
[----:B------:R-:W-:-:S05]  /*c690*/  IADD3 R16, P4, R89, R2, RZ ;  /* 0x0000000259107210 */ /* 0x000fca0007f9e0ff */
[----:B------:R-:W-:Y:S01]  /*c6a0*/  IMAD.X R17, R15, 0x1, R3, P4 ;  /* 0x000000010f117824 */ /* 0x000fe200020e0603 */
[----:B------:R-:W-:Y:S02]  /*c6b0*/  ISETP.GT.AND P4, PT, R7, 0xc0, P6 ;  /* 0x000000c00700780c */ /* 0x000fe40003784270 */
[----:B------:R-:W-:-:S11]  /*c6c0*/  ISETP.GT.AND P6, PT, R8, 0x11, PT ;  /* 0x000000110800780c */ /* 0x000fd60003fc4270 */
[----:B------:R2:W-:Y:S01]  /*c6d0*/  @P4 STG.E.U16 desc[UR12][R12.64], R32 ;  /* 0x000000200c004986 */ /* 0x0005e2000c10150c */
[----:B------:R-:W-:-:S05]  /*c6e0*/  IADD3 R18, P4, R91, R2, RZ ;  /* 0x000000025b127210 */ /* 0x000fca0007f9e0ff */
[----:B------:R-:W-:Y:S01]  /*c6f0*/  IMAD.X R19, R15, 0x1, R3, P4 ;  /* 0x000000010f137824 */ /* 0x000fe200020e0603 */
[----:B------:R-:W-:-:S13]  /*c700*/  ISETP.GT.AND P4, PT, R7, 0xc0, P6 ;  /* 0x000000c00700780c */ /* 0x000fda0003784270 */
[----:B------:R-:W-:Y:S01]  /*c710*/  @P4 STG.E.U16 desc[UR12][R24.64], R33 ;  /* 0x0000002118004986 */ /* 0x000fe2000c10150c */
[----:B0-----:R-:W-:-:S05]  /*c720*/  IADD3 R4, P4, R21, R56, RZ ;  /* 0x0000003815047210 */ /* 0x001fca0007f9e0ff */
[----:B------:R-:W-:Y:S01]  /*c730*/  IMAD.X R5, R15, 0x1, R57, P4 ;  /* 0x000000010f057824 */ /* 0x000fe200020e0639 */
[----:B------:R-:W-:-:S04]  /*c740*/  ISETP.GT.AND P4, PT, R8, 0x10, PT ;  /* 0x000000100800780c */ /* 0x000fc80003f84270 */
[----:B------:R-:W-:-:S13]  /*c750*/  ISETP.GT.AND P4, PT, R7, 0xc8, P4 ;  /* 0x000000c80700780c */ /* 0x000fda0002784270 */
[----:B------:R0:W-:Y:S01]  /*c760*/  @P4 STG.E.U16 desc[UR12][R4.64], R34 ;  /* 0x0000002204004986 */ /* 0x0001e2000c10150c */
[----:B-1----:R-:W-:-:S05]  /*c770*/  IADD3 R10, P4, R23, R56, RZ ;  /* 0x00000038170a7210 */ /* 0x002fca0007f9e0ff */
        /* <DEDUP_REMOVED lines=28> */
[----:B0-----:R-:W-:-:S05]  /*c940*/  IADD3 R4, P4, R95, R56, RZ ;  /* 0x000000385f047210 */ /* 0x001fca0007f9e0ff */
[----:B------:R-:W-:Y:S01]  /*c950*/  IMAD.X R5, R15, 0x1, R57, P4 ;  /* 0x000000010f057824 */ /* 0x000fe200020e0639 */
[----:B------:R-:W-:-:S13]  /*c960*/  ISETP.GT.AND P4, PT, R7, 0xc0, P6 ;  /* 0x000000c00700780c */ /* 0x000fda0003784270 */
[----:B------:R-:W-:Y:S01]  /*c970*/  @P4 STG.E.U16 desc[UR12][R20.64], R41 ;  /* 0x0000002914004986 */ /* 0x000fe2000c10150c */
[----:B------:R-:W-:-:S04]  /*c980*/  ISETP.GT.AND P4, PT, R8, 0x20, PT ;  /* 0x000000200800780c */ /* 0x000fc80003f84270 */
[----:B------:R-:W-:-:S13]  /*c990*/  ISETP.GT.AND P4, PT, R7, 0xc8, P4 ;  /* 0x000000c80700780c */ /* 0x000fda0002784270 */
[----:B------:R-:W-:Y:S01]  /*c9a0*/  @P4 STG.E.U16 desc[UR12][R16.64], R42 ;  /* 0x0000002a10004986 */ /* 0x000fe2000c10150c */
[----:B------:R-:W-:Y:S02]  /*c9b0*/  ISETP.GT.AND P4, PT, R7, 0xc8, P6 ;  /* 0x000000c80700780c */ /* 0x000fe40003784270 */
[----:B------:R-:W-:-:S11]  /*c9c0*/  ISETP.GT.AND P6, PT, R8, 0x28, PT ;  /* 0x000000280800780c */ /* 0x000fd60003fc4270 */
[----:B------:R0:W-:Y:S01]  /*c9d0*/  @P4 STG.E.U16 desc[UR12][R4.64], R43 ;  /* 0x0000002b04004986 */ /* 0x0001e2000c10150c */
[----:B------:R-:W-:-:S05]  /*c9e0*/  IADD3 R8, P4, R97, R2, RZ ;  /* 0x0000000261087210 */ /* 0x000fca0007f9e0ff */
[----:B------:R-:W-:Y:S01]  /*c9f0*/  IMAD.X R9, R15, 0x1, R3, P4 ;  /* 0x000000010f097824 */ /* 0x000fe200020e0603 */
[C---:B------:R-:W-:Y:S02]  /*ca00*/  ISETP.GT.AND P4, PT, R7.reuse, 0xc0, P6 ;  /* 0x000000c00700780c */ /* 0x040fe40003784270 */
[----:B------:R-:W-:-:S11]  /*ca10*/  ISETP.GT.AND P6, PT, R7, 0xc8, P6 ;  /* 0x000000c80700780c */ /* 0x000fd600037c4270 */
[----:B------:R2:W-:Y:S01]  /*ca20*/  @P4 STG.E.U16 desc[UR12][R8.64], R44 ;  /* 0x0000002c08004986 */ /* 0x0005e2000c10150c */
[----:B-1----:R-:W-:-:S05]  /*ca30*/  IADD3 R10, P4, R99, R2, RZ ;  /* 0x00000002630a7210 */ /* 0x002fca0007f9e0ff */
[----:B------:R-:W-:Y:S01]  /*ca40*/  IMAD.X R11, R15, 0x1, R3, P4 ;  /* 0x000000010f0b7824 */ /* 0x000fe200020e0603 */
[C---:B------:R-:W-:Y:S02]  /*ca50*/  ISETP.GT.AND P4, PT, R7.reuse, 0xc0, P5 ;  /* 0x000000c00700780c */ /* 0x040fe40002f84270 */
[----:B------:R-:W-:-:S11]  /*ca60*/  ISETP.GT.AND P5, PT, R7, 0xc8, P5 ;  /* 0x000000c80700780c */ /* 0x000fd60002fa4270 */
[----:B------:R1:W-:Y:S01]  /*ca70*/  @P4 STG.E.U16 desc[UR12][R10.64], R45 ;  /* 0x0000002d0a004986 */ /* 0x0003e2000c10150c */
[----:B0-----:R-:W-:-:S05]  /*ca80*/  IADD3 R4, P4, R97, R56, RZ ;  /* 0x0000003861047210 */ /* 0x001fca0007f9e0ff */
[----:B------:R-:W-:Y:S01]  /*ca90*/  IMAD.X R5, R15, 0x1, R57, P4 ;  /* 0x000000010f057824 */ /* 0x000fe200020e0639 */
[----:B--2---:R-:W-:-:S04]  /*caa0*/  IADD3 R8, P4, R99, R56, RZ ;  /* 0x0000003863087210 */ /* 0x004fc80007f9e0ff */
[----:B------:R0:W-:Y:S01]  /*cab0*/  @P6 STG.E.U16 desc[UR12][R4.64], R46 ;  /* 0x0000002e04006986 */ /* 0x0001e2000c10150c */
[----:B------:R-:W-:Y:S01]  /*cac0*/  IMAD.X R9, R15, 0x1, R57, P4 ;  /* 0x000000010f097824 */ /* 0x000fe200020e0639 */
[----:B-1----:R-:W-:Y:S02]  /*cad0*/  IADD3 R10, P6, R101, R2, RZ ;  /* 0x00000002650a7210 */ /* 0x002fe40007fde0ff */
[C---:B------:R-:W-:Y:S02]  /*cae0*/  ISETP.GT.AND P4, PT, R7.reuse, 0xc0, P1 ;  /* 0x000000c00700780c */ /* 0x040fe40000f84270 */
[----:B------:R1:W-:Y:S01]  /*caf0*/  @P5 STG.E.U16 desc[UR12][R8.64], R47 ;  /* 0x0000002f08005986 */ /* 0x0003e2000c10150c */
[----:B------:R-:W-:Y:S01]  /*cb00*/  ISETP.GT.AND P5, PT, R7, 0xc0, P3 ;  /* 0x000000c00700780c */ /* 0x000fe20001fa4270 */
[----:B------:R-:W-:Y:S01]  /*cb10*/  IMAD.X R11, R15, 0x1, R3, P6 ;  /* 0x000000010f0b7824 */ /* 0x000fe200030e0603 */
[C---:B------:R-:W-:Y:S02]  /*cb20*/  ISETP.GT.AND P3, PT, R7.reuse, 0xc8, P3 ;  /* 0x000000c80700780c */ /* 0x040fe40001f64270 */
[----:B------:R-:W-:-:S02]  /*cb30*/  ISETP.GT.AND P1, PT, R7, 0xc8, P1 ;  /* 0x000000c80700780c */ /* 0x000fc40000f24270 */
[----:B0-----:R-:W-:-:S05]  /*cb40*/  IADD3 R4, P6, R103, R2, RZ ;  /* 0x0000000267047210 */ /* 0x001fca0007fde0ff */
[----:B------:R-:W-:Y:S01]  /*cb50*/  IMAD.X R5, R15, 0x1, R3, P6 ;  /* 0x000000010f057824 */ /* 0x000fe200030e0603 */
[-C--:B------:R-:W-:Y:S01]  /*cb60*/  IADD3 R12, P6, R103, R56.reuse, RZ ;  /* 0x00000038670c7210 */ /* 0x080fe20007fde0ff */
[----:B------:R-:W-:Y:S01]  /*cb70*/  @P5 STG.E.U16 desc[UR12][R10.64], R48 ;  /* 0x000000300a005986 */ /* 0x000fe2000c10150c */
[----:B-1----:R-:W-:-:S03]  /*cb80*/  IADD3 R8, P5, R101, R56, RZ ;  /* 0x0000003865087210 */ /* 0x002fc60007fbe0ff */
[C-C-:B------:R-:W-:Y:S01]  /*cb90*/  IMAD.X R13, R15.reuse, 0x1, R57.reuse, P6 ;  /* 0x000000010f0d7824 */ /* 0x140fe200030e0639 */
[----:B------:R0:W-:Y:S01]  /*cba0*/  @P4 STG.E.U16 desc[UR12][R4.64], R49 ;  /* 0x0000003104004986 */ /* 0x0001e2000c10150c */
[----:B------:R-:W-:Y:S01]  /*cbb0*/  IMAD.X R9, R15, 0x1, R57, P5 ;  /* 0x000000010f097824 */ /* 0x000fe200028e0639 */
[C---:B------:R-:W-:Y:S02]  /*cbc0*/  ISETP.GT.AND P4, PT, R7.reuse, 0xc0, P2 ;  /* 0x000000c00700780c */ /* 0x040fe40001784270 */
[C---:B------:R-:W-:Y:S02]  /*cbd0*/  ISETP.GT.AND P5, PT, R7.reuse, 0xc0, P0 ;  /* 0x000000c00700780c */ /* 0x040fe400007a4270 */
[C---:B------:R-:W-:Y:S01]  /*cbe0*/  ISETP.GT.AND P2, PT, R7.reuse, 0xc8, P2 ;  /* 0x000000c80700780c */ /* 0x040fe20001744270 */
[----:B------:R1:W-:Y:S01]  /*cbf0*/  @P3 STG.E.U16 desc[UR12][R8.64], R50 ;  /* 0x0000003208003986 */ /* 0x0003e2000c10150c */
[----:B------:R-:W-:Y:S02]  /*cc00*/  ISETP.GT.AND P0, PT, R7, 0xc8, P0 ;  /* 0x000000c80700780c */ /* 0x000fe40000704270 */
[C---:B------:R-:W-:Y:S01]  /*cc10*/  IADD3 R6, P3, R105.reuse, R56, RZ ;  /* 0x0000003869067210 */ /* 0x040fe20007f7e0ff */
[----:B------:R1:W-:Y:S01]  /*cc20*/  @P1 STG.E.U16 desc[UR12][R12.64], R51 ;  /* 0x000000330c001986 */ /* 0x0003e2000c10150c */
[----:B0-----:R-:W-:-:S02]  /*cc30*/  IADD3 R4, P6, R105, R2, RZ ;  /* 0x0000000269047210 */ /* 0x001fc40007fde0ff */
[----:B------:R-:W-:Y:S01]  /*cc40*/  IADD3 R2, P1, R107, R2, RZ ;  /* 0x000000026b027210 */ /* 0x000fe20007f3e0ff */
[C---:B------:R-:W-:Y:S02]  /*cc50*/  IMAD.X R7, R15.reuse, 0x1, R57, P3 ;  /* 0x000000010f077824 */ /* 0x040fe400018e0639 */
[--C-:B------:R-:W-:Y:S01]  /*cc60*/  IMAD.X R5, R15, 0x1, R3.reuse, P6 ;  /* 0x000000010f057824 */ /* 0x100fe200030e0603 */
[----:B------:R-:W-:Y:S01]  /*cc70*/  IADD3 R10, P6, R107, R56, RZ ;  /* 0x000000386b0a7210 */ /* 0x000fe20007fde0ff */
[----:B------:R-:W-:-:S03]  /*cc80*/  IMAD.X R3, R15, 0x1, R3, P1 ;  /* 0x000000010f037824 */ /* 0x000fc600008e0603 */
[----:B------:R1:W-:Y:S04]  /*cc90*/  @P4 STG.E.U16 desc[UR12][R4.64], R52 ;  /* 0x0000003404004986 */ /* 0x0003e8000c10150c */
[----:B------:R1:W-:Y:S04]  /*cca0*/  @P5 STG.E.U16 desc[UR12][R2.64], R53 ;  /* 0x0000003502005986 */ /* 0x0003e8000c10150c */
[----:B------:R1:W-:Y:S01]  /*ccb0*/  @P2 STG.E.U16 desc[UR12][R6.64], R54 ;  /* 0x0000003606002986 */ /* 0x0003e2000c10150c */
[----:B------:R-:W-:Y:S05]  /*ccc0*/  @!P0 EXIT ;  /* 0x000000000000894d */ /* 0x000fea0003800000 */
[----:B------:R-:W-:Y:S01]  /*ccd0*/  F2FP.BF16.F32.PACK_AB R0, RZ, R0 ;  /* 0x00000000ff00723e */ /* 0x000fe200000010ff */
[----:B------:R-:W-:-:S05]  /*cce0*/  IMAD.X R11, R15, 0x1, R57, P6 ;  /* 0x000000010f0b7824 */ /* 0x000fca00030e0639 */
[----:B------:R-:W-:Y:S01]  /*ccf0*/  STG.E.U16 desc[UR12][R10.64], R0 ;  /* 0x000000000a007986 */ /* 0x000fe2000c10150c */
[----:B------:R-:W-:Y:S05]  /*cd00*/  EXIT ;  /* 0x000000000000794d */ /* 0x000fea0003800000 */
.L_x_14:
[----:B------:R-:W-:-:S13]  /*cd10*/  ISETP.NE.AND P0, PT, R12, RZ, PT ;  /* 0x000000ff0c00720c */ /* 0x000fda0003f05270 */
[----:B------:R-:W-:Y:S05]  /*cd20*/  @P0 EXIT ;  /* 0x000000000000094d */ /* 0x000fea0003800000 */
[----:B------:R-:W-:-:S13]  /*cd30*/  ELECT P0, URZ, PT ;  /* 0x00000000003f782f */ /* 0x000fda0003800000 */
[----:B------:R-:W-:Y:S05]  /*cd40*/  @!P0 BRA `(.L_x_249) ;  /* 0x0000000800188947 */ /* 0x000fea0003800000 */
[----:B------:R-:W-:-:S13]  /*cd50*/  ISETP.GE.AND P0, PT, R14, 0x1, PT ;  /* 0x000000010e00780c */ /* 0x000fda0003f06270 */
[----:B------:R-:W-:Y:S05]  /*cd60*/  @!P0 BRA `(.L_x_249) ;  /* 0x0000000800108947 */ /* 0x000fea0003800000 */
[----:B---3-5:R-:W0:Y:S01]  /*cd70*/  S2R R2, SR_CgaCtaId ;  /* 0x0000000000027919 */ /* 0x028e220000008800 */
[----:B------:R-:W1:Y:S01]  /*cd80*/  LDC.64 R6, c[0x0][0x4f8] ;  /* 0x00013e00ff067b82 */ /* 0x000e620000000a00 */
[----:B------:R-:W-:Y:S01]  /*cd90*/  ULDC.64 UR4, c[0x0][0x4c0] ;  /* 0x0001300000047ab9 */ /* 0x000fe20000000a00 */
[----:B------:R-:W-:Y:S01]  /*cda0*/  LOP3.LUT P0, RZ, R16, 0x1f, RZ, 0xc0, !PT ;  /* 0x0000001f10ff7812 */ /* 0x000fe2000780c0ff */
[----:B------:R-:W-:Y:S01]  /*cdb0*/  IMAD.SHL.U32 R17, R17, 0x100, RZ ;  /* 0x0000010011117824 */ /* 0x000fe200078e00ff */
[C---:B------:R-:W-:Y:S01]  /*cdc0*/  ISETP.NE.AND P2, PT, R4.reuse, RZ, PT ;  /* 0x000000ff0400720c */ /* 0x040fe20003f45270 */
[----:B------:R-:W-:Y:S01]  /*cdd0*/  IMAD.SHL.U32 R13, R13, 0x40, RZ ;  /* 0x000000400d0d7824 */ /* 0x000fe200078e00ff */
[----:B------:R-:W-:Y:S01]  /*cde0*/  ISETP.NE.OR P0, PT, R4, RZ, !P0 ;  /* 0x000000ff0400720c */ /* 0x000fe20004705670 */
[----:B------:R-:W-:Y:S01]  /*cdf0*/  IMAD.MOV.U32 R4, RZ, RZ, R10 ;  /* 0x000000ffff047224 */ /* 0x000fe200078e000a */
[----:B--2---:R-:W2:Y:S01]  /*ce00*/  LDC R0, c[0x0][0x500] ;  /* 0x00014000ff007b82 */ /* 0x004ea20000000800 */
[----:B------:R-:W-:Y:S01]  /*ce10*/  LOP3.LUT R18, R8, 0x2, RZ, 0xfc, !PT ;  /* 0x0000000208127812 */ /* 0x000fe200078efcff */
[----:B------:R-:W-:-:S02]  /*ce20*/  IMAD.MOV.U32 R19, RZ, RZ, RZ ;  /* 0x000000ffff137224 */ /* 0x000fc400078e00ff */
[C---:B------:R-:W-:Y:S02]  /*ce30*/  VIADD R14, R17.reuse, 0x40 ;  /* 0x00000040110e7836 */ /* 0x040fe40000000000 */
[C---:B------:R-:W-:Y:S02]  /*ce40*/  VIADD R15, R17.reuse, 0x80 ;  /* 0x00000080110f7836 */ /* 0x040fe40000000000 */
[----:B------:R-:W-:Y:S02]  /*ce50*/  VIADD R16, R17, 0xc0 ;  /* 0x000000c011107836 */ /* 0x000fe40000000000 */
[----:B-1----:R-:W-:Y:S01]  /*ce60*/  IMAD R9, R5, UR4, R6 ;  /* 0x0000000405097c24 */ /* 0x002fe2000f8e0206 */
[----:B------:R-:W-:Y:S01]  /*ce70*/  ULDC UR4, c[0x0][0x4c8] ;  /* 0x0001320000047ab9 */ /* 0x000fe20000000800 */
[----:B------:R-:W-:Y:S02]  /*ce80*/  IMAD R152, R152, UR5, R7 ;  /* 0x0000000598987c24 */ /* 0x000fe4000f8e0207 */
[----:B------:R-:W-:-:S02]  /*ce90*/  IMAD.MOV.U32 R5, RZ, RZ, RZ ;  /* 0x000000ffff057224 */ /* 0x000fc400078e00ff */
[----:B--2---:R-:W-:Y:S02]  /*cea0*/  IMAD R7, R3, UR4, R0 ;  /* 0x0000000403077c24 */ /* 0x004fe4000f8e0200 */
[C---:B0-----:R-:W-:Y:S02]  /*ceb0*/  IMAD.SHL.U32 R0, R2.reuse, 0x400, RZ ;  /* 0x0000040002007824 */ /* 0x041fe400078e00ff */
[----:B------:R-:W-:Y:S02]  /*cec0*/  IMAD.MOV.U32 R3, RZ, RZ, 0x1 ;  /* 0x00000001ff037424 */ /* 0x000fe400078e00ff */
[----:B------:R-:W-:Y:S01]  /*ced0*/  IMAD.SHL.U32 R2, R2, 0x10, RZ ;  /* 0x0000001002027824 */ /* 0x000fe200078e00ff */
[----:B------:R-:W-:-:S07]  /*cee0*/  LOP3.LUT R0, R0, 0x400, RZ, 0xc0, !PT ;  /* 0x0000040000007812 */ /* 0x000fce00078ec0ff */
.L_x_253:
[----:B------:R-:W0:Y:S01]  /*cef0*/  S2R R11, SR_CgaCtaId ;  /* 0x00000000000b7919 */ /* 0x000e220000008800 */
[----:B------:R-:W-:-:S04]  /*cf00*/  MOV R6, 0x400 ;  /* 0x0000040000067802 */ /* 0x000fc80000000f00 */
[----:B0-----:R-:W-:Y:S02]  /*cf10*/  LEA R12, R11, R6, 0x18 ;  /* 0x000000060b0c7211 */ /* 0x001fe400078ec0ff */
[----:B------:R-:W-:-:S03]  /*cf20*/  SHF.L.U32 R6, R3, 0x1f, RZ ;  /* 0x0000001f03067819 */ /* 0x000fc600000006ff */
[----:B------:R-:W-:-:S07]  /*cf30*/  IMAD R11, R5, 0x8, R12 ;  /* 0x00000008050b7824 */ /* 0x000fce00078e020c */
.L_x_250:
[----:B0-----:R0:W1:Y:S02]  /*cf40*/  SYNCS.PHASECHK.TRANS64.TRYWAIT P1, [R11+URZ+0x37058], R6 ;  /* 0x037058060b0075a7 */ /* 0x001064000802017f */
[----:B-1----:R-:W-:Y:S05]  /*cf50*/  @!P1 NANOSLEEP.SYNCS 0x989680 ;  /* 0x009896800000995d */ /* 0x002fea0003900000 */
[----:B------:R-:W1:Y:S02]  /*cf60*/  @!P1 SYNCS.PHASECHK.TRANS64 P1, [R11+URZ+0x37058], R6 ;  /* 0x037058060b0095a7 */ /* 0x000e64000802007f */
[----:B-1----:R-:W-:Y:S05]  /*cf70*/  @!P1 BRA `(.L_x_250) ;  /* 0xfffffffc00f09947 */ /* 0x002fea000383ffff */
[----:B0-----:R-:W0:Y:S02]  /*cf80*/  @!P2 LDC R6, c[0x0][0x580] ;  /* 0x00016000ff06ab82 */ /* 0x001e240000000800 */
[----:B0-----:R0:W-:Y:S02]  /*cf90*/  @!P2 SYNCS.ARRIVE.TRANS64 RZ, [R11+URZ+0x37000], R6 ;  /* 0x037000060bffa9a7 */ /* 0x0011e4000800003f */
[----:B0-----:R-:W-:-:S04]  /*cfa0*/  PRMT R6, R18, 0x9910, RZ ;  /* 0x0000991012067816 */ /* 0x001fc800000000ff */
[----:B------:R-:W-:-:S13]  /*cfb0*/  ISETP.NE.AND P1, PT, R6, 0x2, PT ;  /* 0x000000020600780c */ /* 0x000fda0003f25270 */
[----:B------:R-:W-:Y:S05]  /*cfc0*/  @P1 BRA `(.L_x_251) ;  /* 0x0000000000041947 */ /* 0x000fea0003800000 */
[----:B------:R-:W-:Y:S01]  /*cfd0*/  BPT.TRAP 0x1 ;  /* 0x000000040000795c */ /* 0x000fe20000300000 */
.L_x_251:
[----:B------:R-:W-:Y:S05]  /*cfe0*/  @P0 BRA `(.L_x_252) ;  /* 0x0000000000040947 */ /* 0x000fea0003800000 */
[----:B------:R-:W-:Y:S01]  /*cff0*/  BPT.TRAP 0x1 ;  /* 0x000000040000795c */ /* 0x000fe20000300000 */
.L_x_252:
[----:B------:R-:W-:Y:S01]  /*d000*/  R2UR UR7, R19 ;  /* 0x00000000130772ca */ /* 0x000fe200000e0000 */
[----:B------:R-:W-:Y:S01]  /*d010*/  ULDC UR29, c[0x0][0x490] ;  /* 0x00012400001d7ab9 */ /* 0x000fe20000000800 */
[----:B------:R-:W-:Y:S01]  /*d020*/  R2UR UR22, R2 ;  /* 0x00000000021672ca */ /* 0x000fe200000e0000 */
[----:B------:R-:W-:Y:S01]  /*d030*/  UISETP.NE.AND UP0, UPT, UR29, 0x1, UPT ;  /* 0x000000011d00788c */ /* 0x000fe2000bf05270 */
[----:B------:R-:W-:Y:S01]  /*d040*/  R2UR UR14, R11 ;  /* 0x000000000b0e72ca */ /* 0x000fe200000e0000 */
[----:B------:R-:W-:Y:S01]  /*d050*/  ULDC UR10, c[0x0][0x49c] ;  /* 0x00012700000a7ab9 */ /* 0x000fe20000000800 */
[----:B------:R-:W-:Y:S01]  /*d060*/  IMAD R6, R5, 0x800, R0 ;  /* 0x0000080005067824 */ /* 0x000fe200078e0200 */
[----:B------:R-:W-:Y:S01]  /*d070*/  UISETP.NE.AND UP1, UPT, UR10, 0x1, UPT ;  /* 0x000000010a00788c */ /* 0x000fe2000bf25270 */
[----:B------:R-:W-:Y:S01]  /*d080*/  R2UR UR26, R14 ;  /* 0x000000000e1a72ca */ /* 0x000fe200000e0000 */
[----:B------:R-:W-:Y:S01]  /*d090*/  ULDC UR37, c[0x0][0x4a8] ;  /* 0x00012a0000257ab9 */ /* 0x000fe20000000800 */
[----:B------:R-:W-:Y:S01]  /*d0a0*/  IMAD R6, R6, 0x2, R12 ;  /* 0x0000000206067824 */ /* 0x000fe200078e020c */
[----:B------:R-:W-:Y:S01]  /*d0b0*/  ULDC.64 UR38, c[0x0][0x198] ;  /* 0x0000660000267ab9 */ /* 0x000fe20000000a00 */
[----:B------:R-:W-:Y:S01]  /*d0c0*/  ULDC UR36, c[0x0][0x4cc] ;  /* 0x0001330000247ab9 */ /* 0x000fe20000000800 */
[----:B------:R-:W-:Y:S01]  /*d0d0*/  USHF.L.U32 UR7, UR7, 0x5, URZ ;  /* 0x0000000507077899 */ /* 0x000fe2000800063f */
[C---:B------:R-:W-:Y:S01]  /*d0e0*/  ISETP.GT.AND P3, PT, R4.reuse, 0x1, PT ;  /* 0x000000010400780c */ /* 0x040fe20003f64270 */
[----:B------:R-:W-:Y:S01]  /*d0f0*/  @UP0 ULDC UR4, c[0x0][0x494] ;  /* 0x0001250000040ab9 */ /* 0x000fe20000000800 */
[----:B------:R-:W-:Y:S01]  /*d100*/  @UP0 ULDC UR6, c[0x0][0x498] ;  /* 0x0001260000060ab9 */ /* 0x000fe20000000800 */
[----:B------:R-:W-:Y:S01]  /*d110*/  ULOP3.LUT UR22, UR7, 0x10, UR22, 0xf8, !UPT ;  /* 0x0000001007167892 */ /* 0x000fe2000f8ef816 */
[----:B------:R-:W-:Y:S01]  /*d120*/  VIADD R4, R4, 0xffffffff ;  /* 0xffffffff04047836 */ /* 0x000fe20000000000 */
[----:B------:R-:W-:Y:S01]  /*d130*/  @UP1 ULDC.64 UR8, c[0x0][0x4a0] ;  /* 0x0001280000081ab9 */ /* 0x000fe20000000a00 */
[----:B------:R-:W-:Y:S01]  /*d140*/  UIADD3 UR28, UP2, UR38, 0x1f0, URZ ;  /* 0x000001f0261c7890 */ /* 0x000fe2000ff5e03f */
[----:B------:R-:W-:Y:S01]  /*d150*/  VIADD R19, R19, 0x1 ;  /* 0x0000000113137836 */ /* 0x000fe20000000000 */
[----:B------:R-:W-:-:S02]  /*d160*/  UIMAD.WIDE.U32 UR4, UR22, UR4, URZ ;  /* 0x00000004160472a5 */ /* 0x000fc4000f8e003f */
[----:B------:R-:W-:Y:S01]  /*d170*/  UMOV UR11, UR22 ;  /* 0x00000016000b7c82 */ /* 0x000fe20008000000 */
[----:B------:R-:W-:Y:S01]  /*d180*/  ULDC UR40, c[0x0][0x4ec] ;  /* 0x00013b0000287ab9 */ /* 0x000fe20000000800 */
[----:B------:R-:W-:Y:S01]  /*d190*/  @UP0 USHF.R.U32.HI UR11, URZ, UR6, UR5 ;  /* 0x000000063f0b0299 */ /* 0x000fe20008011605 */
[C---:B------:R-:W-:Y:S01]  /*d1a0*/  R2UR UR6, R5.reuse ;  /* 0x00000000050672ca */ /* 0x040fe200000e0000 */
[----:B------:R-:W-:Y:S01]  /*d1b0*/  UISETP.NE.AND UP0, UPT, UR37, 0x1, UPT ;  /* 0x000000012500788c */ /* 0x000fe2000bf05270 */
[----:B------:R-:W-:Y:S01]  /*d1c0*/  VIADD R5, R5, 0x1 ;  /* 0x0000000105057836 */ /* 0x000fe20000000000 */
[----:B------:R-:W-:Y:S02]  /*d1d0*/  UIMAD.WIDE.U32 UR4, UR11, UR8, URZ ;  /* 0x000000080b0472a5 */ /* 0x000fe4000f8e003f */
[----:B------:R-:W-:Y:S02]  /*d1e0*/  UIADD3 UR18, -UR11, URZ, URZ ;  /* 0x0000003f0b127290 */ /* 0x000fe4000fffe13f */
[----:B------:R-:W-:Y:S01]  /*d1f0*/  UMOV UR15, UR11 ;  /* 0x0000000b000f7c82 */ /* 0x000fe20008000000 */
[----:B------:R-:W-:Y:S01]  /*d200*/  @UP1 USHF.R.U32.HI UR15, URZ, UR9, UR5 ;  /* 0x000000093f0f1299 */ /* 0x000fe20008011605 */
[----:B------:R-:W-:Y:S01]  /*d210*/  ISETP.NE.AND P1, PT, R5, 0xb, PT ;  /* 0x0000000b0500780c */ /* 0x000fe20003f25270 */
[----:B------:R-:W-:Y:S01]  /*d220*/  UIADD3 UR5, UR14, 0x37000, URZ ;  /* 0x000370000e057890 */ /* 0x000fe2000fffe03f */
[----:B------:R-:W-:Y:S01]  /*d230*/  R2UR UR14, R6 ;  /* 0x00000000060e72ca */ /* 0x000fe200000e0000 */
[----:B------:R-:W-:Y:S01]  /*d240*/  IMAD.U32 R6, R152, 0x20, R9 ;  /* 0x0000002098067824 */ /* 0x000fe200078e0009 */
[----:B------:R-:W-:Y:S01]  /*d250*/  R2UR UR4, R12 ;  /* 0x000000000c0472ca */ /* 0x000fe200000e0000 */
[----:B------:R-:W-:Y:S01]  /*d260*/  @UP0 ULDC UR34, c[0x0][0x4ac] ;  /* 0x00012b0000220ab9 */ /* 0x000fe20000000800 */
[----:B------:R-:W-:Y:S01]  /*d270*/  UIADD3 UR32, UP1, UR38, 0xf0, URZ ;  /* 0x000000f026207890 */ /* 0x000fe2000ff3e03f */
[----:B------:R-:W-:Y:S01]  /*d280*/  IMAD.U32 R6, R7, 0x400, R6 ;  /* 0x0000040007067824 */ /* 0x000fe200078e0006 */
[----:B------:R-:W-:Y:S01]  /*d290*/  UIMAD.WIDE.U32 UR34, UR15, UR34, URZ ;  /* 0x000000220f2272a5 */ /* 0x000fe2000f8e003f */
[----:B------:R-:W-:Y:S01]  /*d2a0*/  SEL R5, R5, RZ, P1 ;  /* 0x000000ff05057207 */ /* 0x000fe20000800000 */
[----:B------:R-:W-:Y:S01]  /*d2b0*/  @UP0 ULDC UR42, c[0x0][0x4b0] ;  /* 0x00012c00002a0ab9 */ /* 0x000fe20000000800 */
[----:B------:R-:W-:Y:S01]  /*d2c0*/  UIMAD UR29, UR29, UR18, UR22 ;  /* 0x000000121d1d72a4 */ /* 0x000fe2000f8e0216 */
[----:B------:R-:W-:Y:S01]  /*d2d0*/  R2UR UR41, R6 ;  /* 0x00000000062972ca */ /* 0x000fe200000e0000 */
[----:B------:R-:W-:Y:S01]  /*d2e0*/  IMAD.MOV.U32 R6, RZ, RZ, 0x3 ;  /* 0x00000003ff067424 */ /* 0x000fe200078e00ff */
[----:B------:R-:W-:Y:S01]  /*d2f0*/  UIADD3.X UR33, URZ, UR39, URZ, UP1, !UPT ;  /* 0x000000273f217290 */ /* 0x000fe20008ffe43f */
[----:B------:R-:W-:Y:S01]  /*d300*/  R2UR UR22, R15 ;  /* 0x000000000f1672ca */ /* 0x000fe200000e0000 */
[----:B------:R-:W-:Y:S01]  /*d310*/  UIADD3 UR38, UR14, 0x2c000, URZ ;  /* 0x0002c0000e267890 */ /* 0x000fe2000fffe03f */
[----:B------:R-:W-:Y:S01]  /*d320*/  R2UR UR18, R16 ;  /* 0x00000000101272ca */ /* 0x000fe200000e0000 */
[----:B------:R-:W-:Y:S01]  /*d330*/  ULEA UR4, UR6, UR4, 0xe ;  /* 0x0000000406047291 */ /* 0x000fe2000f8e703f */
[----:B------:R-:W-:Y:S01]  /*d340*/  R2UR UR6, R17 ;  /* 0x00000000110672ca */ /* 0x000fe200000e0000 */
[----:B------:R-:W-:Y:S01]  /*d350*/  UMOV UR14, UR15 ;  /* 0x0000000f000e7c82 */ /* 0x000fe20008000000 */
[----:B------:R-:W-:Y:S01]  /*d360*/  @UP0 USHF.R.U32.HI UR14, URZ, UR42, UR35 ;  /* 0x0000002a3f0e0299 */ /* 0x000fe20008011623 */
[----:B------:R-:W-:Y:S01]  /*d370*/  R2UR UR35, R6 ;  /* 0x00000000062372ca */ /* 0x000fe200000e0000 */
[----:B------:R-:W-:Y:S01]  /*d380*/  UIMAD UR36, UR29, UR36, UR40 ;  /* 0x000000241d2472a4 */ /* 0x000fe2000f8e0228 */
[----:B------:R-:W-:Y:S01]  /*d390*/  R2UR UR40, R13 ;  /* 0x000000000d2872ca */ /* 0x000fe200000e0000 */
[----:B------:R-:W-:Y:S01]  /*d3a0*/  UIADD3 UR34, -UR15, URZ, URZ ;  /* 0x0000003f0f227290 */ /* 0x000fe2000fffe13f */
[----:B------:R-:W-:Y:S01]  /*d3b0*/  SEL R6, RZ, 0x1, P1 ;  /* 0x00000001ff067807 */ /* 0x000fe20000800000 */
[----:B------:R-:W-:-:S02]  /*d3c0*/  UIADD3 UR29, -UR14, URZ, URZ ;  /* 0x0000003f0e1d7290 */ /* 0x000fc4000fffe13f */
[----:B------:R-:W-:Y:S01]  /*d3d0*/  UIMAD UR11, UR10, UR34, UR11 ;  /* 0x000000220a0b72a4 */ /* 0x000fe2000f8e020b */
[----:B------:R-:W-:Y:S01]  /*d3e0*/  LOP3.LUT R3, R3, R6, RZ, 0x3c, !PT ;  /* 0x0000000603037212 */ /* 0x000fe200078e3cff */
[----:B------:R-:W-:Y:S01]  /*d3f0*/  UIMAD UR10, UR37, UR29, UR15 ;  /* 0x0000001d250a72a4 */ /* 0x000fe2000f8e020f */
[----:B------:R-:W-:Y:S01]  /*d400*/  UMOV UR30, 0x0 ;  /* 0x00000000001e7882 */ /* 0x000fe20000000000 */
[----:B------:R-:W-:Y:S01]  /*d410*/  UMOV UR31, 0x10000000 ;  /* 0x10000000001f7882 */ /* 0x000fe20000000000 */
[----:B------:R-:W-:Y:S02]  /*d420*/  UIADD3 UR24, UR4, 0x1000, URZ ;  /* 0x0000100004187890 */ /* 0x000fe4000fffe03f */
[----:B------:R0:W-:Y:S01]  /*d430*/  UTMALDG.2D [UR4], [UR32], desc[UR30] ;  /* 0x00001e04200075b4 */ /* 0x0001e20008009000 */
[----:B------:R-:W-:Y:S01]  /*d440*/  ULDC.64 UR12, c[0x0][0x4d0] ;  /* 0x00013400000c7ab9 */ /* 0x000fe20000000a00 */
[----:B------:R-:W-:Y:S01]  /*d450*/  ULDC.64 UR8, c[0x0][0x4f0] ;  /* 0x00013c0000087ab9 */ /* 0x000fe20000000a00 */
[----:B------:R-:W-:-:S02]  /*d460*/  UIADD3 UR20, UR4, 0x2000, URZ ;  /* 0x0000200004147890 */ /* 0x000fc4000fffe03f */
[----:B------:R-:W-:Y:S02]  /*d470*/  UIADD3 UR16, UR4, 0x3000, URZ ;  /* 0x0000300004107890 */ /* 0x000fe4000fffe03f */
[----:B------:R-:W-:Y:S02]  /*d480*/  UIMAD UR12, UR11, UR12, UR8 ;  /* 0x0000000c0b0c72a4 */ /* 0x000fe4000f8e0208 */
[----:B------:R-:W-:Y:S02]  /*d490*/  UIMAD UR13, UR10, UR13, UR9 ;  /* 0x0000000d0a0d72a4 */ /* 0x000fe4000f8e0209 */
[----:B------:R-:W-:Y:S01]  /*d4a0*/  UIADD3.X UR29, URZ, UR39, URZ, UP2, !UPT ;  /* 0x000000273f1d7290 */ /* 0x000fe200097fe43f */
[----:B------:R-:W-:Y:S01]  /*d4b0*/  UMOV UR25, UR5 ;  /* 0x0000000500197c82 */ /* 0x000fe20008000000 */
[----:B------:R-:W-:Y:S01]  /*d4c0*/  UMOV UR27, UR7 ;  /* 0x00000007001b7c82 */ /* 0x000fe20008000000 */
[----:B------:R-:W-:Y:S01]  /*d4d0*/  UMOV UR21, UR5 ;  /* 0x0000000500157c82 */ /* 0x000fe20008000000 */
[----:B------:R-:W-:Y:S01]  /*d4e0*/  UMOV UR23, UR7 ;  /* 0x0000000700177c82 */ /* 0x000fe20008000000 */
[----:B------:R-:W-:Y:S01]  /*d4f0*/  UMOV UR17, UR5 ;  /* 0x0000000500117c82 */ /* 0x000fe20008000000 */
[----:B------:R-:W-:Y:S01]  /*d500*/  UMOV UR19, UR7 ;  /* 0x0000000700137c82 */ /* 0x000fe20008000000 */
[----:B------:R1:W-:Y:S01]  /*d510*/  UTMALDG.2D [UR24], [UR32], desc[UR30] ;  /* 0x00001e18200075b4 */ /* 0x0003e20008009000 */
[----:B------:R-:W-:Y:S01]  /*d520*/  UMOV UR10, UR40 ;  /* 0x00000028000a7c82 */ /* 0x000fe20008000000 */
[----:B------:R-:W-:Y:S01]  /*d530*/  UMOV UR9, UR5 ;  /* 0x0000000500097c82 */ /* 0x000fe20008000000 */
[----:B0-----:R-:W-:Y:S01]  /*d540*/  UPRMT UR4, UR41, 0x5410, UR35 ;  /* 0x0000541029047896 */ /* 0x001fe20008000023 */
[----:B------:R-:W-:Y:S01]  /*d550*/  UMOV UR8, UR38 ;  /* 0x0000002600087c82 */ /* 0x000fe20008000000 */
[----:B------:R-:W-:Y:S01]  /*d560*/  UMOV UR11, UR36 ;  /* 0x00000024000b7c82 */ /* 0x000fe20008000000 */
[----:B------:R1:W-:Y:S01]  /*d570*/  UTMALDG.2D [UR20], [UR32], desc[UR30] ;  /* 0x00001e14200075b4 */ /* 0x0003e20008009000 */
[----:B------:R1:W-:Y:S05]  /*d580*/  UTMALDG.2D [UR16], [UR32], desc[UR30] ;  /* 0x00001e10200075b4 */ /* 0x0003ea0008009000 */
[----:B------:R1:W-:Y:S02]  /*d590*/  UTMALDG.5D.IM2COL.MULTICAST [UR8], [UR28], UR4 ;  /* 0x000000081c0073b4 */ /* 0x0003e40008060804 */
[----:B-1----:R-:W-:Y:S05]  /*d5a0*/  @P3 BRA `(.L_x_253) ;  /* 0xfffffff800503947 */ /* 0x002fea000383ffff */
.L_x_249:
[----:B------:R-:W-:Y:S01]  /*d5b0*/  ISETP.GE.U32.AND P2, PT, R10, 0xb, PT ;  /* 0x0000000b0a00780c */ /* 0x000fe20003f46070 */
[----:B------:R-:W-:Y:S05]  /*d5c0*/  WARPSYNC.ALL ;  /* 0x0000000000007948 */ /* 0x000fea0003800000 */
[----:B------:R-:W-:-:S07]  /*d5d0*/  ELECT P1, URZ, PT ;  /* 0x00000000003f782f */ /* 0x000fce0003820000 */
[----:B---3-5:R-:W-:-:S05]  /*d5e0*/  @P2 IMAD.WIDE.U32 R2, R10, -0x45d1745d, RZ ;  /* 0xba2e8ba30a022825 */ /* 0x028fca00078e00ff */
[----:B--2---:R-:W-:-:S04]  /*d5f0*/  @P2 SHF.R.U32.HI R0, RZ, 0x3, R3 ;  /* 0x00000003ff002819 */ /* 0x004fc80000011603 */
[----:B------:R-:W-:-:S04]  /*d600*/  @P2 LOP3.LUT R0, R0, 0x1, RZ, 0xc0, !PT ;  /* 0x0000000100002812 */ /* 0x000fc800078ec0ff */
[----:B------:R-:W-:Y:S01]  /*d610*/  @P2 ISETP.NE.U32.AND P0, PT, R0, 0x1, PT ;  /* 0x000000010000280c */ /* 0x000fe20003f05070 */
[----:B------:R-:W-:-:S12]  /*d620*/  @!P1 EXIT ;  /* 0x000000000000994d */ /* 0x000fd80003800000 */
[----:B------:R-:W-:Y:S01]  /*d630*/  LOP3.LUT R8, R8, 0x2, RZ, 0xfc, !PT ;  /* 0x0000000208087812 */ /* 0x000fe200078efcff */
[----:B------:R-:W-:Y:S01]  /*d640*/  IMAD.MOV.U32 R0, RZ, RZ, 0x1 ;  /* 0x00000001ff007424 */ /* 0x000fe200078e00ff */
[----:B------:R-:W-:Y:S02]  /*d650*/  @P2 ISETP.NE.U32.AND.EX P0, PT, RZ, RZ, PT, P0 ;  /* 0x000000ffff00220c */ /* 0x000fe40003f05100 */
[----:B------:R-:W-:Y:S02]  /*d660*/  ISETP.NE.AND P1, PT, R8, 0x3, PT ;  /* 0x000000030800780c */ /* 0x000fe40003f25270 */
[----:B------:R-:W-:-:S11]  /*d670*/  @P2 SEL R0, RZ, 0x1, !P0 ;  /* 0x00000001ff002807 */ /* 0x000fd60004000000 */
[----:B------:R-:W-:Y:S05]  /*d680*/  @!P1 BRA `(.L_x_254) ;  /* 0x0000000000049947 */ /* 0x000fea0003800000 */
[----:B------:R-:W-:Y:S01]  /*d690*/  BPT.TRAP 0x1 ;  /* 0x000000040000795c */ /* 0x000fe20000300000 */
.L_x_254:
[----:B------:R-:W0:Y:S01]  /*d6a0*/  S2R R5, SR_CgaCtaId ;  /* 0x0000000000057919 */ /* 0x000e220000008800 */
[----:B------:R-:W-:Y:S01]  /*d6b0*/  IMAD.WIDE.U32 R2, R10, -0x45d1745d, RZ ;  /* 0xba2e8ba30a027825 */ /* 0x000fe200078e00ff */
[----:B------:R-:W-:-:S04]  /*d6c0*/  MOV R2, 0x400 ;  /* 0x0000040000027802 */ /* 0x000fc80000000f00 */
[----:B------:R-:W-:-:S05]  /*d6d0*/  SHF.R.U32.HI R3, RZ, 0x3, R3 ;  /* 0x00000003ff037819 */ /* 0x000fca0000011603 */
[----:B------:R-:W-:Y:S01]  /*d6e0*/  IMAD R10, R3, -0xb, R10 ;  /* 0xfffffff5030a7824 */ /* 0x000fe200078e020a */
[----:B0-----:R-:W-:Y:S02]  /*d6f0*/  LEA R2, R5, R2, 0x18 ;  /* 0x0000000205027211 */ /* 0x001fe400078ec0ff */
[----:B------:R-:W-:-:S03]  /*d700*/  SHF.L.U32 R5, R0, 0x1f, RZ ;  /* 0x0000001f00057819 */ /* 0x000fc600000006ff */
[----:B------:R-:W-:-:S04]  /*d710*/  VIADD R3, R2, 0x37058 ;  /* 0x0003705802037836 */ /* 0x000fc80000000000 */
[----:B------:R-:W-:-:S07]  /*d720*/  IMAD R2, R10, 0x8, R3 ;  /* 0x000000080a027824 */ /* 0x000fce00078e0203 */
.L_x_255:
[----:B0-----:R0:W1:Y:S02]  /*d730*/  SYNCS.PHASECHK.TRANS64.TRYWAIT P0, [R2+URZ], R5 ;  /* 0x00000005020075a7 */ /* 0x001064000800017f */
[----:B-1----:R-:W-:Y:S05]  /*d740*/  @!P0 NANOSLEEP.SYNCS 0x989680 ;  /* 0x009896800000895d */ /* 0x002fea0003900000 */
[----:B------:R-:W1:Y:S02]  /*d750*/  @!P0 SYNCS.PHASECHK.TRANS64 P0, [R2+URZ], R5 ;  /* 0x00000005020085a7 */ /* 0x000e64000800007f */
[----:B-1----:R-:W-:Y:S05]  /*d760*/  @!P0 BRA `(.L_x_255) ;  /* 0xfffffffc00f08947 */ /* 0x002fea000383ffff */
[----:B------:R-:W-:-:S05]  /*d770*/  VIADD R10, R10, 0x1 ;  /* 0x000000010a0a7836 */ /* 0x000fca0000000000 */
[----:B------:R-:W-:-:S04]  /*d780*/  ISETP.NE.AND P0, PT, R10, 0xb, PT ;  /* 0x0000000b0a00780c */ /* 0x000fc80003f05270 */
[----:B0-----:R-:W-:Y:S02]  /*d790*/  SEL R5, RZ, 0x1, P0 ;  /* 0x00000001ff057807 */ /* 0x001fe40000000000 */
[----:B------:R-:W-:Y:S02]  /*d7a0*/  SEL R10, R10, RZ, P0 ;  /* 0x000000ff0a0a7207 */ /* 0x000fe40000000000 */
[----:B------:R-:W-:-:S03]  /*d7b0*/  LOP3.LUT R7, R0, R5, RZ, 0x3c, !PT ;  /* 0x0000000500077212 */ /* 0x000fc600078e3cff */
[----:B------:R-:W-:Y:S01]  /*d7c0*/  IMAD R0, R10, 0x8, R3 ;  /* 0x000000080a007824 */ /* 0x000fe200078e0203 */
[----:B------:R-:W-:-:S07]  /*d7d0*/  SHF.L.U32 R5, R7, 0x1f, RZ ;  /* 0x0000001f07057819 */ /* 0x000fce00000006ff */
.L_x_256:
        /* <DEDUP_REMOVED lines=11> */
.L_x_257:
        /* <DEDUP_REMOVED lines=11> */
.L_x_258:
        /* <DEDUP_REMOVED lines=11> */
.L_x_259:
        /* <DEDUP_REMOVED lines=11> */
.L_x_260:
        /* <DEDUP_REMOVED lines=11> */
.L_x_261:
        /* <DEDUP_REMOVED lines=11> */
.L_x_262:
        /* <DEDUP_REMOVED lines=11> */
.L_x_263:
        /* <DEDUP_REMOVED lines=11> */
.L_x_264:
        /* <DEDUP_REMOVED lines=11> */
.L_x_265:
[----:B0-----:R0:W1:Y:S02]  /*de10*/  SYNCS.PHASECHK.TRANS64.TRYWAIT P0, [R10+URZ], R3 ;  /* 0x000000030a0075a7 */ /* 0x001064000800017f */
[----:B-1----:R-:W-:Y:S05]  /*de20*/  @!P0 NANOSLEEP.SYNCS 0x989680 ;  /* 0x009896800000895d */ /* 0x002fea0003900000 */
[----:B------:R-:W1:Y:S02]  /*de30*/  @!P0 SYNCS.PHASECHK.TRANS64 P0, [R10+URZ], R3 ;  /* 0x000000030a0085a7 */ /* 0x000e64000800007f */
[----:B-1----:R-:W-:Y:S05]  /*de40*/  @P0 EXIT ;  /* 0x000000000000094d */ /* 0x002fea0003800000 */
[----:B------:R-:W-:Y:S05]  /*de50*/  BRA `(.L_x_265) ;  /* 0xfffffffc00ec7947 */ /* 0x000fea000383ffff */
.L_x_266:
[----:B------:R-:W-:-:S00]  /*de60*/  BRA `(.L_x_266) ;  /* 0xfffffffc00fc7947 */ /* 0x000fc0000383ffff */
[----:B------:R-:W-:-:S00]  /*de70*/  NOP ;  /* 0x0000000000007918 */ /* 0x000fc00000000000 */
        /* <DEDUP_REMOVED lines=8> */
.L_x_267:


//--------------------- .nv.shared._ZN7cutlass13device_kernelINS_4conv6kernel13ConvUniversalINS1_16ConvProblemShapeILNS1_8OperatorE2ELi3EEENS1_10collective14CollectiveConvINS1_46MainloopSm90TmaGmmaWarpSpecializedImplicitGemmILS5_2ELi11ELi3EN4cute5tupleIJNSA_1CILi2EEENSC_ILi1EEESE_EEENS1_36KernelImplicitTmaWarpSpecializedSm90ELi1EEENSB_IJNSC_ILi256EEENSB_IJNSC_ILi64EEEEEENSB_IJNSC_ILi32EEEEEEEEENS_10bfloat16_tESO_NSA_8TiledMMAINSA_8MMA_AtomIJNSA_4SM904GMMA27MMA_64x64x16_F32BF16BF16_SSILNSS_5MajorE1ELSU_1ELNSS_7ScaleInE1ELSV_1EEEEEENSA_6LayoutINSB_IJSE_SE_SE_EEENSB_IJNSC_ILi0EEES10_S10_EEEEENSB_IJNSA_10UnderscoreES13_S13_EEEEENS7_6detail26Sm90ImplicitGemmTileTraitsINSA_13SM90_TMA_LOADENSA_14ComposedLayoutINSA_7SwizzleILi3ELi4ELi3EEENSA_18smem_ptr_flag_bitsILi16EEENSY_INSB_IJNSB_IJSJ_NSC_ILi4EEEEEENSB_IJNSC_ILi8EEES1E_EEENSB_IJSE_NSC_ILi11EEEEEEEEENSB_IJNSB_IJSE_NSC_ILi2048EEEEEENSB_IJSJ_NSC_ILi512EEEEEENSB_IJS10_NSC_ILi8192EEEEEEEEEEEEEvEENS17_INSA_30SM90_TMA_LOAD_IM2COL_MULTICASTENS19_IS1B_S1D_NSY_INSB_IJNSB_IJSJ_SE_EEES1H_S1J_EEENSB_IJNSB_IJSE_S10_EEES1O_NSB_IJS10_S1L_EEEEEEEEEEvEEEENS_8epilogue10collective6detail29Sm90TmaWarpSpecializedAdapterINS26_15DefaultEpilogueISO_NSB_IJlNSB_IJSE_lllEEES10_EEES2B_NS25_6thread17LinearCombinationISO_Li1EffLNS2C_9ScaleType4KindE0ELNS_15FloatRoundStyleE2ESO_EENS_4gemm15EpilogueDefaultEEEEEvvEEEEvNT_6ParamsE --------------------------
	.section	.nv.shared._ZN7cutlass13device_kernelINS_4conv6kernel13ConvUniversalINS1_16ConvProblemShapeILNS1_8OperatorE2ELi3EEENS1_10collective14CollectiveConvINS1_46MainloopSm90TmaGmmaWarpSpecializedImplicitGemmILS5_2ELi11ELi3EN4cute5tupleIJNSA_1CILi2EEENSC_ILi1EEESE_EEENS1_36KernelImplicitTmaWarpSpecializedSm90ELi1EEENSB_IJNSC_ILi256EEENSB_IJNSC_ILi64EEEEEENSB_IJNSC_ILi32EEEEEEEEENS_10bfloat16_tESO_NSA_8TiledMMAINSA_8MMA_AtomIJNSA_4SM904GMMA27MMA_64x64x16_F32BF16BF16_SSILNSS_5MajorE1ELSU_1ELNSS_7ScaleInE1ELSV_1EEEEEENSA_6LayoutINSB_IJSE_SE_SE_EEENSB_IJNSC_ILi0EEES10_S10_EEEEENSB_IJNSA_10UnderscoreES13_S13_EEEEENS7_6detail26Sm90ImplicitGemmTileTraitsINSA_13SM90_TMA_LOADENSA_14ComposedLayoutINSA_7SwizzleILi3ELi4ELi3EEENSA_18smem_ptr_flag_bitsILi16EEENSY_INSB_IJNSB_IJSJ_NSC_ILi4EEEEEENSB_IJNSC_ILi8EEES1E_EEENSB_IJSE_NSC_ILi11EEEEEEEEENSB_IJNSB_IJSE_NSC_ILi2048EEEEEENSB_IJSJ_NSC_ILi512EEEEEENSB_IJS10_NSC_ILi8192EEEEEEEEEEEEEvEENS17_INSA_30SM90_TMA_LOAD_IM2COL_MULTICASTENS19_IS1B_S1D_NSY_INSB_IJNSB_IJSJ_SE_EEES1H_S1J_EEENSB_IJNSB_IJSE_S10_EEES1O_NSB_IJS10_S1L_EEEEEEEEEEvEEEENS_8epilogue10collective6detail29Sm90TmaWarpSpecializedAdapterINS26_15DefaultEpilogueISO_NSB_IJlNSB_IJSE_lllEEES10_EEES2B_NS25_6thread17LinearCombinationISO_Li1EffLNS2C_9ScaleType4KindE0ELNS_15FloatRoundStyleE2ESO_EENS_4gemm15EpilogueDefaultEEEEEvvEEEEvNT_6ParamsE,"aw",@nobits
	.sectionflags	@""
	.align	16
	.zero		1024


//--------------------- .nv.shared.reserved.0     --------------------------
	.section	.nv.shared.reserved.0,"aw",@nobits
	.weak		__nv_reservedSMEM_offset_0_alias
	.size		__nv_reservedSMEM_offset_0_alias, 0, 0
	.other		__nv_reservedSMEM_offset_0_alias,@"STO_CUDA_RESERVED_SHARED STV_DEFAULT"
__nv_reservedSMEM_offset_0_alias:
	.zero		0


//--------------------- .nv.global                --------------------------
	.section	.nv.global,"aw",@nobits
.nv.global:
	.type		_ZN39_INTERNAL_8ba19bed_4_k_cu_4115ccab_29034cute1_E,@object
	.size		_ZN39_INTERNAL_8ba19bed_4_k_cu_4115ccab_29034cute1_E,(_ZN39_INTERNAL_8ba19bed_4_k_cu_4115ccab_29034cuda3std3__45__cpo6cbeginE - _ZN39_INTERNAL_8ba19bed_4_k_cu_4115ccab_29034cute1_E)
_ZN39_INTERNAL_8ba19bed_4_k_cu_4115ccab_29034cute1_E:
	.zero		1
	.type		_ZN39_INTERNAL_8ba19bed_4_k_cu_4115ccab_29034cuda3std3__45__cpo6cbeginE,@object
	.size		_ZN39_INTERNAL_8ba19bed_4_k_cu_4115ccab_29034cuda3std3__45__cpo6cbeginE,(_ZN39_INTERNAL_8ba19bed_4_k_cu_4115ccab_29034cuda3std3__48in_placeE - _ZN39_INTERNAL_8ba19bed_4_k_cu_4115ccab_29034cuda3std3__45__cpo6cbeginE)
_ZN39_INTERNAL_8ba19bed_4_k_cu_4115ccab_29034cuda3std3__45__cpo6cbeginE:
	.zero		1
	.type		_ZN39_INTERNAL_8ba19bed_4_k_cu_4115ccab_29034cuda3std3__48in_placeE,@object
	.size		_ZN39_INTERNAL_8ba19bed_4_k_cu_4115ccab_29034cuda3std3__48in_placeE,(_ZN39_INTERNAL_8ba19bed_4_k_cu_4115ccab_29034cuda3std6ranges3__45__cpo9iter_moveE - _ZN39_INTERNAL_8ba19bed_4_k_cu_4115ccab_29034cuda3std3__48in_placeE)
_ZN39_INTERNAL_8ba19bed_4_k_cu_4115ccab_29034cuda3std3__48in_placeE:
	.zero		1
	.type		_ZN39_INTERNAL_8ba19bed_4_k_cu_4115ccab_29034cuda3std6ranges3__45__cpo9iter_moveE,@object
	.size		_ZN39_INTERNAL_8ba19bed_4_k_cu_4115ccab_29034cuda3std6ranges3__45__cpo9iter_moveE,(_ZN39_INTERNAL_8ba19bed_4_k_cu_4115ccab_29034cuda3std3__45__cpo5beginE - _ZN39_INTERNAL_8ba19bed_4_k_cu_4115ccab_29034cuda3std6ranges3__45__cpo9iter_moveE)
_ZN39_INTERNAL_8ba19bed_4_k_cu_4115ccab_29034cuda3std6ranges3__45__cpo9iter_moveE:
	.zero		1
	.type		_ZN39_INTERNAL_8ba19bed_4_k_cu_4115ccab_29034cuda3std3__45__cpo5beginE,@object
	.size		_ZN39_INTERNAL_8ba19bed_4_k_cu_4115ccab_29034cuda3std3__45__cpo5beginE,(_ZN39_INTERNAL_8ba19bed_4_k_cu_4115ccab_29034cuda3std3__441_GLOBAL__N__8ba19bed_4_k_cu_4115ccab_29036ignoreE - _ZN39_INTERNAL_8ba19bed_4_k_cu_4115ccab_29034cuda3std3__45__cpo5beginE)
_ZN39_INTERNAL_8ba19bed_4_k_cu_4115ccab_29034cuda3std3__45__cpo5beginE:
	.zero		1
	.type		_ZN39_INTERNAL_8ba19bed_4_k_cu_4115ccab_29034cuda3std3__441_GLOBAL__N__8ba19bed_4_k_cu_4115ccab_29036ignoreE,@object
	.size		_ZN39_INTERNAL_8ba19bed_4_k_cu_4115ccab_29034cuda3std3__441_GLOBAL__N__8ba19bed_4_k_cu_4115ccab_29036ignoreE,(_ZN39_INTERNAL_8ba19bed_4_k_cu_4115ccab_29034cute7productE - _ZN39_INTERNAL_8ba19bed_4_k_cu_4115ccab_29034cuda3std3__441_GLOBAL__N__8ba19bed_4_k_cu_4115ccab_29036ignoreE)
_ZN39_INTERNAL_8ba19bed_4_k_cu_4115ccab_29034cuda3std3__441_GLOBAL__N__8ba19bed_4_k_cu_4115ccab_29036ignoreE:
	.zero		1
	.type		_ZN39_INTERNAL_8ba19bed_4_k_cu_4115ccab_29034cute7productE,@object
	.size		_ZN39_INTERNAL_8ba19bed_4_k_cu_4115ccab_29034cute7productE,(_ZN39_INTERNAL_8ba19bed_4_k_cu_4115ccab_29034cuda3std3__45__cpo3endE - _ZN39_INTERNAL_8ba19bed_4_k_cu_4115ccab_29034cute7productE)
_ZN39_INTERNAL_8ba19bed_4_k_cu_4115ccab_29034cute7productE:
	.zero		1
	.type		_ZN39_INTERNAL_8ba19bed_4_k_cu_4115ccab_29034cuda3std3__45__cpo3endE,@object
	.size		_ZN39_INTERNAL_8ba19bed_4_k_cu_4115ccab_29034cuda3std3__45__cpo3endE,(_ZN39_INTERNAL_8ba19bed_4_k_cu_4115ccab_29034cuda3std3__419piecewise_constructE - _ZN39_INTERNAL_8ba19bed_4_k_cu_4115ccab_29034cuda3std3__45__cpo3endE)
_ZN39_INTERNAL_8ba19bed_4_k_cu_4115ccab_29034cuda3std3__45__cpo3endE:
	.zero		1
	.type		_ZN39_INTERNAL_8ba19bed_4_k_cu_4115ccab_29034cuda3std3__419piecewise_constructE,@object
	.size		_ZN39_INTERNAL_8ba19bed_4_k_cu_4115ccab_29034cuda3std3__419piecewise_constructE,(_ZN39_INTERNAL_8ba19bed_4_k_cu_4115ccab_29034cuda3std3__45__cpo4cendE - _ZN39_INTERNAL_8ba19bed_4_k_cu_4115ccab_29034cuda3std3__419piecewise_constructE)
_ZN39_INTERNAL_8ba19bed_4_k_cu_4115ccab_29034cuda3std3__419piecewise_constructE:
	.zero		1
	.type		_ZN39_INTERNAL_8ba19bed_4_k_cu_4115ccab_29034cuda3std3__45__cpo4cendE,@object
	.size		_ZN39_INTERNAL_8ba19bed_4_k_cu_4115ccab_29034cuda3std3__45__cpo4cendE,(_ZN39_INTERNAL_8ba19bed_4_k_cu_4115ccab_29034cuda3std6ranges3__45__cpo4swapE - _ZN39_INTERNAL_8ba19bed_4_k_cu_4115ccab_29034cuda3std3__45__cpo4cendE)
_ZN39_INTERNAL_8ba19bed_4_k_cu_4115ccab_29034cuda3std3__45__cpo4cendE:
	.zero		1
	.type		_ZN39_INTERNAL_8ba19bed_4_k_cu_4115ccab_29034cuda3std6ranges3__45__cpo4swapE,@object
	.size		_ZN39_INTERNAL_8ba19bed_4_k_cu_4115ccab_29034cuda3std6ranges3__45__cpo4swapE,(.L_7 - _ZN39_INTERNAL_8ba19bed_4_k_cu_4115ccab_29034cuda3std6ranges3__45__cpo4swapE)
_ZN39_INTERNAL_8ba19bed_4_k_cu_4115ccab_29034cuda3std6ranges3__45__cpo4swapE:
	.zero		1
.L_7:


//--------------------- .nv.constant0._ZN7cutlass13device_kernelINS_4conv6kernel13ConvUniversalINS1_16ConvProblemShapeILNS1_8OperatorE2ELi3EEENS1_10collective14CollectiveConvINS1_46MainloopSm90TmaGmmaWarpSpecializedImplicitGemmILS5_2ELi11ELi3EN4cute5tupleIJNSA_1CILi2EEENSC_ILi1EEESE_EEENS1_36KernelImplicitTmaWarpSpecializedSm90ELi1EEENSB_IJNSC_ILi256EEENSB_IJNSC_ILi64EEEEEENSB_IJNSC_ILi32EEEEEEEEENS_10bfloat16_tESO_NSA_8TiledMMAINSA_8MMA_AtomIJNSA_4SM904GMMA27MMA_64x64x16_F32BF16BF16_SSILNSS_5MajorE1ELSU_1ELNSS_7ScaleInE1ELSV_1EEEEEENSA_6LayoutINSB_IJSE_SE_SE_EEENSB_IJNSC_ILi0EEES10_S10_EEEEENSB_IJNSA_10UnderscoreES13_S13_EEEEENS7_6detail26Sm90ImplicitGemmTileTraitsINSA_13SM90_TMA_LOADENSA_14ComposedLayoutINSA_7SwizzleILi3ELi4ELi3EEENSA_18smem_ptr_flag_bitsILi16EEENSY_INSB_IJNSB_IJSJ_NSC_ILi4EEEEEENSB_IJNSC_ILi8EEES1E_EEENSB_IJSE_NSC_ILi11EEEEEEEEENSB_IJNSB_IJSE_NSC_ILi2048EEEEEENSB_IJSJ_NSC_ILi512EEEEEENSB_IJS10_NSC_ILi8192EEEEEEEEEEEEEvEENS17_INSA_30SM90_TMA_LOAD_IM2COL_MULTICASTENS19_IS1B_S1D_NSY_INSB_IJNSB_IJSJ_SE_EEES1H_S1J_EEENSB_IJNSB_IJSE_S10_EEES1O_NSB_IJS10_S1L_EEEEEEEEEEvEEEENS_8epilogue10collective6detail29Sm90TmaWarpSpecializedAdapterINS26_15DefaultEpilogueISO_NSB_IJlNSB_IJSE_lllEEES10_EEES2B_NS25_6thread17LinearCombinationISO_Li1EffLNS2C_9ScaleType4KindE0ELNS_15FloatRoundStyleE2ESO_EENS_4gemm15EpilogueDefaultEEEEEvvEEEEvNT_6ParamsE --------------------------
	.section	.nv.constant0._ZN7cutlass13device_kernelINS_4conv6kernel13ConvUniversalINS1_16ConvProblemShapeILNS1_8OperatorE2ELi3EEENS1_10collective14CollectiveConvINS1_46MainloopSm90TmaGmmaWarpSpecializedImplicitGemmILS5_2ELi11ELi3EN4cute5tupleIJNSA_1CILi2EEENSC_ILi1EEESE_EEENS1_36KernelImplicitTmaWarpSpecializedSm90ELi1EEENSB_IJNSC_ILi256EEENSB_IJNSC_ILi64EEEEEENSB_IJNSC_ILi32EEEEEEEEENS_10bfloat16_tESO_NSA_8TiledMMAINSA_8MMA_AtomIJNSA_4SM904GMMA27MMA_64x64x16_F32BF16BF16_SSILNSS_5MajorE1ELSU_1ELNSS_7ScaleInE1ELSV_1EEEEEENSA_6LayoutINSB_IJSE_SE_SE_EEENSB_IJNSC_ILi0EEES10_S10_EEEEENSB_IJNSA_10UnderscoreES13_S13_EEEEENS7_6detail26Sm90ImplicitGemmTileTraitsINSA_13SM90_TMA_LOADENSA_14ComposedLayoutINSA_7SwizzleILi3ELi4ELi3EEENSA_18smem_ptr_flag_bitsILi16EEENSY_INSB_IJNSB_IJSJ_NSC_ILi4EEEEEENSB_IJNSC_ILi8EEES1E_EEENSB_IJSE_NSC_ILi11EEEEEEEEENSB_IJNSB_IJSE_NSC_ILi2048EEEEEENSB_IJSJ_NSC_ILi512EEEEEENSB_IJS10_NSC_ILi8192EEEEEEEEEEEEEvEENS17_INSA_30SM90_TMA_LOAD_IM2COL_MULTICASTENS19_IS1B_S1D_NSY_INSB_IJNSB_IJSJ_SE_EEES1H_S1J_EEENSB_IJNSB_IJSE_S10_EEES1O_NSB_IJS10_S1L_EEEEEEEEEEvEEEENS_8epilogue10collective6detail29Sm90TmaWarpSpecializedAdapterINS26_15DefaultEpilogueISO_NSB_IJlNSB_IJSE_lllEEES10_EEES2B_NS25_6thread17LinearCombinationISO_Li1EffLNS2C_9ScaleType4KindE0ELNS_15FloatRoundStyleE2ESO_EENS_4gemm15EpilogueDefaultEEEEEvvEEEEvNT_6ParamsE,"a",@progbits
	.sectionflags	@""
	.align	4
.nv.constant0._ZN7cutlass13device_kernelINS_4conv6kernel13ConvUniversalINS1_16ConvProblemShapeILNS1_8OperatorE2ELi3EEENS1_10collective14CollectiveConvINS1_46MainloopSm90TmaGmmaWarpSpecializedImplicitGemmILS5_2ELi11ELi3EN4cute5tupleIJNSA_1CILi2EEENSC_ILi1EEESE_EEENS1_36KernelImplicitTmaWarpSpecializedSm90ELi1EEENSB_IJNSC_ILi256EEENSB_IJNSC_ILi64EEEEEENSB_IJNSC_ILi32EEEEEEEEENS_10bfloat16_tESO_NSA_8TiledMMAINSA_8MMA_AtomIJNSA_4SM904GMMA27MMA_64x64x16_F32BF16BF16_SSILNSS_5MajorE1ELSU_1ELNSS_7ScaleInE1ELSV_1EEEEEENSA_6LayoutINSB_IJSE_SE_SE_EEENSB_IJNSC_ILi0EEES10_S10_EEEEENSB_IJNSA_10UnderscoreES13_S13_EEEEENS7_6detail26Sm90ImplicitGemmTileTraitsINSA_13SM90_TMA_LOADENSA_14ComposedLayoutINSA_7SwizzleILi3ELi4ELi3EEENSA_18smem_ptr_flag_bitsILi16EEENSY_INSB_IJNSB_IJSJ_NSC_ILi4EEEEEENSB_IJNSC_ILi8EEES1E_EEENSB_IJSE_NSC_ILi11EEEEEEEEENSB_IJNSB_IJSE_NSC_ILi2048EEEEEENSB_IJSJ_NSC_ILi512EEEEEENSB_IJS10_NSC_ILi8192EEEEEEEEEEEEEvEENS17_INSA_30SM90_TMA_LOAD_IM2COL_MULTICASTENS19_IS1B_S1D_NSY_INSB_IJNSB_IJSJ_SE_EEES1H_S1J_EEENSB_IJNSB_IJSE_S10_EEES1O_NSB_IJS10_S1L_EEEEEEEEEEvEEEENS_8epilogue10collective6detail29Sm90TmaWarpSpecializedAdapterINS26_15DefaultEpilogueISO_NSB_IJlNSB_IJSE_lllEEES10_EEES2B_NS25_6thread17LinearCombinationISO_Li1EffLNS2C_9ScaleType4KindE0ELNS_15FloatRoundStyleE2ESO_EENS_4gemm15EpilogueDefaultEEEEEvvEEEEvNT_6ParamsE:
	.zero		1664


//--------------------- SYMBOLS --------------------------

	.type		.nv.reservedSmem.offset0,@object
	.size		.nv.reservedSmem.offset0,0x4
